	.target	sm_90a

	.elftype	@"ET_EXEC"


//--------------------- .note.nv.tkinfo           --------------------------
	.section	.note.nv.tkinfo,"",@"SHT_NOTE"
	.sectionflags	@"SHF_NOTE_NV_TKINFO"
	.tkinfo
        /*0018*/ 	.word	0x00000002
        /*0030*/ 	.string	""
        /*0030*/ 	.string	"ptxas"
        /*0030*/ 	.string	"Cuda compilation tools, release 13.0, V13.0.88"
        /*0030*/ 	.string	"Build cuda_13.0.r13.0/compiler.36424714_0"
        /*0030*/ 	.string	"-arch sm_90a -m 64 "



//--------------------- .note.nv.cuinfo           --------------------------
	.section	.note.nv.cuinfo,"",@"SHT_NOTE"
	.sectionflags	@"SHF_NOTE_NV_CUINFO"
        /*0018*/ 	.short	0x0002
        /*001a*/ 	.short	0x005a
        /*001c*/ 	.short	0x0082
	.zero		2


//--------------------- .nv.info                  --------------------------
	.section	.nv.info,"",@"SHT_CUDA_INFO"
	.align	4


	//----- nvinfo : EIATTR_REGCOUNT
	.align		4
        /*0000*/ 	.byte	0x04, 0x2f
        /*0002*/ 	.short	(.L_15 - .L_14)
	.align		4
.L_14:
        /*0004*/ 	.word	index@(_ZN7cutlass13device_kernelINS_4gemm6kernel13GemmUniversalIN4cute5tupleIJiiiiEEENS1_10collective13CollectiveMmaINS1_34MainloopSm90TmaGmmaWarpSpecializedILi7ENS5_IJNS4_1CILi4EEENSA_ILi2EEENSA_ILi1EEEEEENS1_35KernelTmaWarpSpecializedCooperativeEEENS5_IJNSA_ILi128EEESH_NSA_ILi64EEEEEENS_6half_tENS5_IJlSD_lEEESK_NS5_IJSD_llEEENS4_8TiledMMAINS4_8MMA_AtomIJNS4_4SM904GMMA26MMA_64x128x16_F32F16F16_SSILNSQ_5MajorE0ELSS_1ELNSQ_7ScaleInE1ELST_1EEEEEENS4_6LayoutINS5_IJSC_SD_SD_EEENS5_IJSD_NSA_ILi0EEESY_EEEEENS5_IJNS4_10UnderscoreES11_S11_EEEEENS4_23SM90_TMA_LOAD_MULTICASTENS4_14ComposedLayoutINS4_7SwizzleILi3ELi4ELi3EEENS4_18smem_ptr_flag_bitsILi16EEENSW_INS5_IJNSA_ILi8EEESI_EEENS5_IJSI_SD_EEEEEEEvNS4_8identityES14_NS15_IS17_S19_NSW_INS5_IJSI_S1A_EEENS5_IJSD_SI_EEEEEEEvS1F_EENS_8epilogue10collective6detail29Sm90TmaWarpSpecializedAdapterINS1M_15DefaultEpilogueISK_SL_SL_NS1L_6thread17LinearCombinationISK_Li1EffLNS1Q_9ScaleType4KindE0ELNS_15FloatRoundStyleE2ESK_EENS1_15EpilogueDefaultEEEEEvvEEEEvNT_6ParamsE)
        /*0008*/ 	.word	0x000000a8


	//----- nvinfo : EIATTR_FRAME_SIZE
	.align		4
.L_15:
        /*000c*/ 	.byte	0x04, 0x11
        /*000e*/ 	.short	(.L_17 - .L_16)
	.align		4
.L_16:
        /*0010*/ 	.word	index@(_ZN7cutlass13device_kernelINS_4gemm6kernel13GemmUniversalIN4cute5tupleIJiiiiEEENS1_10collective13CollectiveMmaINS1_34MainloopSm90TmaGmmaWarpSpecializedILi7ENS5_IJNS4_1CILi4EEENSA_ILi2EEENSA_ILi1EEEEEENS1_35KernelTmaWarpSpecializedCooperativeEEENS5_IJNSA_ILi128EEESH_NSA_ILi64EEEEEENS_6half_tENS5_IJlSD_lEEESK_NS5_IJSD_llEEENS4_8TiledMMAINS4_8MMA_AtomIJNS4_4SM904GMMA26MMA_64x128x16_F32F16F16_SSILNSQ_5MajorE0ELSS_1ELNSQ_7ScaleInE1ELST_1EEEEEENS4_6LayoutINS5_IJSC_SD_SD_EEENS5_IJSD_NSA_ILi0EEESY_EEEEENS5_IJNS4_10UnderscoreES11_S11_EEEEENS4_23SM90_TMA_LOAD_MULTICASTENS4_14ComposedLayoutINS4_7SwizzleILi3ELi4ELi3EEENS4_18smem_ptr_flag_bitsILi16EEENSW_INS5_IJNSA_ILi8EEESI_EEENS5_IJSI_SD_EEEEEEEvNS4_8identityES14_NS15_IS17_S19_NSW_INS5_IJSI_S1A_EEENS5_IJSD_SI_EEEEEEEvS1F_EENS_8epilogue10collective6detail29Sm90TmaWarpSpecializedAdapterINS1M_15DefaultEpilogueISK_SL_SL_NS1L_6thread17LinearCombinationISK_Li1EffLNS1Q_9ScaleType4KindE0ELNS_15FloatRoundStyleE2ESK_EENS1_15EpilogueDefaultEEEEEvvEEEEvNT_6ParamsE)
        /*0014*/ 	.word	0x00000000


	//----- nvinfo : EIATTR_MIN_STACK_SIZE
	.align		4
.L_17:
        /*0018*/ 	.byte	0x04, 0x12
        /*001a*/ 	.short	(.L_19 - .L_18)
	.align		4
.L_18:
        /*001c*/ 	.word	index@(_ZN7cutlass13device_kernelINS_4gemm6kernel13GemmUniversalIN4cute5tupleIJiiiiEEENS1_10collective13CollectiveMmaINS1_34MainloopSm90TmaGmmaWarpSpecializedILi7ENS5_IJNS4_1CILi4EEENSA_ILi2EEENSA_ILi1EEEEEENS1_35KernelTmaWarpSpecializedCooperativeEEENS5_IJNSA_ILi128EEESH_NSA_ILi64EEEEEENS_6half_tENS5_IJlSD_lEEESK_NS5_IJSD_llEEENS4_8TiledMMAINS4_8MMA_AtomIJNS4_4SM904GMMA26MMA_64x128x16_F32F16F16_SSILNSQ_5MajorE0ELSS_1ELNSQ_7ScaleInE1ELST_1EEEEEENS4_6LayoutINS5_IJSC_SD_SD_EEENS5_IJSD_NSA_ILi0EEESY_EEEEENS5_IJNS4_10UnderscoreES11_S11_EEEEENS4_23SM90_TMA_LOAD_MULTICASTENS4_14ComposedLayoutINS4_7SwizzleILi3ELi4ELi3EEENS4_18smem_ptr_flag_bitsILi16EEENSW_INS5_IJNSA_ILi8EEESI_EEENS5_IJSI_SD_EEEEEEEvNS4_8identityES14_NS15_IS17_S19_NSW_INS5_IJSI_S1A_EEENS5_IJSD_SI_EEEEEEEvS1F_EENS_8epilogue10collective6detail29Sm90TmaWarpSpecializedAdapterINS1M_15DefaultEpilogueISK_SL_SL_NS1L_6thread17LinearCombinationISK_Li1EffLNS1Q_9ScaleType4KindE0ELNS_15FloatRoundStyleE2ESK_EENS1_15EpilogueDefaultEEEEEvvEEEEvNT_6ParamsE)
        /*0020*/ 	.word	0x00000000
.L_19:


//--------------------- .nv.compat                --------------------------
	.section	.nv.compat,"",@"SHT_CUDA_COMPAT_INFO"
	.align	4
        /*0000*/ 	.byte	0x02, 0x09, 0x01, 0x00, 0x02, 0x02, 0x04, 0x00, 0x02, 0x05, 0x05, 0x00, 0x03, 0x07, 0x01, 0x01
        /*0010*/ 	.byte	0x02, 0x03, 0x01, 0x00, 0x02, 0x06, 0x01, 0x00, 0x04, 0x0b, 0x08, 0x00, 0x00, 0x00, 0x00, 0x00
        /*0020*/ 	.byte	0x00, 0x00, 0x00, 0x00


//--------------------- .nv.info._ZN7cutlass13device_kernelINS_4gemm6kernel13GemmUniversalIN4cute5tupleIJiiiiEEENS1_10collective13CollectiveMmaINS1_34MainloopSm90TmaGmmaWarpSpecializedILi7ENS5_IJNS4_1CILi4EEENSA_ILi2EEENSA_ILi1EEEEEENS1_35KernelTmaWarpSpecializedCooperativeEEENS5_IJNSA_ILi128EEESH_NSA_ILi64EEEEEENS_6half_tENS5_IJlSD_lEEESK_NS5_IJSD_llEEENS4_8TiledMMAINS4_8MMA_AtomIJNS4_4SM904GMMA26MMA_64x128x16_F32F16F16_SSILNSQ_5MajorE0ELSS_1ELNSQ_7ScaleInE1ELST_1EEEEEENS4_6LayoutINS5_IJSC_SD_SD_EEENS5_IJSD_NSA_ILi0EEESY_EEEEENS5_IJNS4_10UnderscoreES11_S11_EEEEENS4_23SM90_TMA_LOAD_MULTICASTENS4_14ComposedLayoutINS4_7SwizzleILi3ELi4ELi3EEENS4_18smem_ptr_flag_bitsILi16EEENSW_INS5_IJNSA_ILi8EEESI_EEENS5_IJSI_SD_EEEEEEEvNS4_8identityES14_NS15_IS17_S19_NSW_INS5_IJSI_S1A_EEENS5_IJSD_SI_EEEEEEEvS1F_EENS_8epilogue10collective6detail29Sm90TmaWarpSpecializedAdapterINS1M_15DefaultEpilogueISK_SL_SL_NS1L_6thread17LinearCombinationISK_Li1EffLNS1Q_9ScaleType4KindE0ELNS_15FloatRoundStyleE2ESK_EENS1_15EpilogueDefaultEEEEEvvEEEEvNT_6ParamsE --------------------------
	.section	.nv.info._ZN7cutlass13device_kernelINS_4gemm6kernel13GemmUniversalIN4cute5tupleIJiiiiEEENS1_10collective13CollectiveMmaINS1_34MainloopSm90TmaGmmaWarpSpecializedILi7ENS5_IJNS4_1CILi4EEENSA_ILi2EEENSA_ILi1EEEEEENS1_35KernelTmaWarpSpecializedCooperativeEEENS5_IJNSA_ILi128EEESH_NSA_ILi64EEEEEENS_6half_tENS5_IJlSD_lEEESK_NS5_IJSD_llEEENS4_8TiledMMAINS4_8MMA_AtomIJNS4_4SM904GMMA26MMA_64x128x16_F32F16F16_SSILNSQ_5MajorE0ELSS_1ELNSQ_7ScaleInE1ELST_1EEEEEENS4_6LayoutINS5_IJSC_SD_SD_EEENS5_IJSD_NSA_ILi0EEESY_EEEEENS5_IJNS4_10UnderscoreES11_S11_EEEEENS4_23SM90_TMA_LOAD_MULTICASTENS4_14ComposedLayoutINS4_7SwizzleILi3ELi4ELi3EEENS4_18smem_ptr_flag_bitsILi16EEENSW_INS5_IJNSA_ILi8EEESI_EEENS5_IJSI_SD_EEEEEEEvNS4_8identityES14_NS15_IS17_S19_NSW_INS5_IJSI_S1A_EEENS5_IJSD_SI_EEEEEEEvS1F_EENS_8epilogue10collective6detail29Sm90TmaWarpSpecializedAdapterINS1M_15DefaultEpilogueISK_SL_SL_NS1L_6thread17LinearCombinationISK_Li1EffLNS1Q_9ScaleType4KindE0ELNS_15FloatRoundStyleE2ESK_EENS1_15EpilogueDefaultEEEEEvvEEEEvNT_6ParamsE,"",@"SHT_CUDA_INFO"
	.sectionflags	@""
	.align	4


	//----- nvinfo : EIATTR_CUDA_API_VERSION
	.align		4
        /*0000*/ 	.byte	0x04, 0x37
        /*0002*/ 	.short	(.L_21 - .L_20)
.L_20:
        /*0004*/ 	.word	0x00000082


	//----- nvinfo : EIATTR_KPARAM_INFO
	.align		4
.L_21:
        /*0008*/ 	.byte	0x04, 0x17
        /*000a*/ 	.short	(.L_23 - .L_22)
.L_22:
        /*000c*/ 	.word	0x00000000
        /*0010*/ 	.short	0x0000
        /*0012*/ 	.short	0x0070
        /*0014*/ 	.byte	0x00, 0xf0, 0x01, 0x10


	//----- nvinfo : EIATTR_SPARSE_MMA_MASK
	.align		4
.L_23:
        /*0018*/ 	.byte	0x03, 0x50
        /*001a*/ 	.short	0x0000


	//----- nvinfo : EIATTR_MAXREG_COUNT
	.align		4
        /*001c*/ 	.byte	0x03, 0x1b
        /*001e*/ 	.short	0x00a8


	//----- nvinfo : EIATTR_NUM_BARRIERS
	.align		4
        /*0020*/ 	.byte	0x02, 0x4c
        /*0022*/ 	.byte	0x01
	.zero		1


	//----- nvinfo : EIATTR_EXTERNS
	.align		4
        /*0024*/ 	.byte	0x04, 0x0f
        /*0026*/ 	.short	(.L_25 - .L_24)


	//   ....[0]....
	.align		4
.L_24:
        /*0028*/ 	.word	index@(__assertfail)


	//----- nvinfo : EIATTR_MERCURY_ISA_VERSION
	.align		4
.L_25:
        /*002c*/ 	.byte	0x03, 0x5f
        /*002e*/ 	.short	0x0101


	//----- nvinfo : EIATTR_INT_WARP_WIDE_INSTR_OFFSETS
	.align		4
        /*0030*/ 	.byte	0x04, 0x31
        /*0032*/ 	.short	(.L_27 - .L_26)


	//   ....[0]....
.L_26:
        /*0034*/ 	.word	0x00000540


	//   ....[1]....
        /*0038*/ 	.word	0x00000560


	//   ....[2]....
        /*003c*/ 	.word	0x00000710


	//----- nvinfo : EIATTR_COOP_GROUP_MASK_REGIDS
	.align		4
.L_27:
        /*0040*/ 	.byte	0x04, 0x29
        /*0042*/ 	.short	(.L_29 - .L_28)


	//   ....[0]....
.L_28:
        /*0044*/ 	.word	0xffffffff


	//   ....[1]....
        /*0048*/ 	.word	0xffffffff


	//   ....[2]....
        /*004c*/ 	.word	0xffffffff


	//   ....[3]....
        /*0050*/ 	.word	0xffffffff


	//   ....[4]....
        /*0054*/ 	.word	0xffffffff


	//   ....[5]....
        /*0058*/ 	.word	0xffffffff


	//----- nvinfo : EIATTR_COOP_GROUP_INSTR_OFFSETS
	.align		4
.L_29:
        /*005c*/ 	.byte	0x04, 0x28
        /*005e*/ 	.short	(.L_31 - .L_30)


	//   ....[0]....
.L_30:
        /*0060*/ 	.word	0x00000060


	//   ....[1]....
        /*0064*/ 	.word	0x00000070


	//   ....[2]....
        /*0068*/ 	.word	0x00000130


	//   ....[3]....
        /*006c*/ 	.word	0x00000360


	//   ....[4]....
        /*0070*/ 	.word	0x00000880


	//   ....[5]....
        /*0074*/ 	.word	0x00001500


	//----- nvinfo : EIATTR_REG_RECONFIG
	.align		4
.L_31:
        /*0078*/ 	.byte	0x01, 0x54
	.zero		2


	//----- nvinfo : EIATTR_SYSCALL_OFFSETS
	.align		4
        /*007c*/ 	.byte	0x04, 0x46
        /*007e*/ 	.short	(.L_33 - .L_32)


	//   ....[0]....
.L_32:
        /*0080*/ 	.word	0x000016f0


	//----- nvinfo : EIATTR_MBARRIER_INSTR_OFFSETS
	.align		4
.L_33:
        /*0084*/ 	.byte	0x04, 0x39
        /*0086*/ 	.short	(.L_35 - .L_34)


	//   ....[0]....
.L_34:
        /*0088*/ 	.word	0x00000250
        /*008c*/ 	.word	0x000000ff
        /*0090*/ 	.word	0x00000000
        /*0094*/ 	.short	0x0100
        /*0096*/ 	.byte	0x08
	.zero		1


	//   ....[1]....
        /*0098*/ 	.word	0x00000260
        /*009c*/ 	.word	0x000000ff
        /*00a0*/ 	.word	0x00000038
        /*00a4*/ 	.short	0x0100
        /*00a6*/ 	.byte	0x08
	.zero		1


	//   ....[2]....
        /*00a8*/ 	.word	0x00000270
        /*00ac*/ 	.word	0x000000ff
        /*00b0*/ 	.word	0x00000008
        /*00b4*/ 	.short	0x0100
        /*00b6*/ 	.byte	0x08
	.zero		1


	//   ....[3]....
        /*00b8*/ 	.word	0x00000280
        /*00bc*/ 	.word	0x000000ff
        /*00c0*/ 	.word	0x00000040
        /*00c4*/ 	.short	0x0100
        /*00c6*/ 	.byte	0x08
	.zero		1


	//   ....[4]....
        /*00c8*/ 	.word	0x00000290
        /*00cc*/ 	.word	0x000000ff
        /*00d0*/ 	.word	0x00000010
        /*00d4*/ 	.short	0x0100
        /*00d6*/ 	.byte	0x08
	.zero		1


	//   ....[5]....
        /*00d8*/ 	.word	0x000002a0
        /*00dc*/ 	.word	0x000000ff
        /*00e0*/ 	.word	0x00000048
        /*00e4*/ 	.short	0x0100
        /*00e6*/ 	.byte	0x08
	.zero		1


	//   ....[6]....
        /*00e8*/ 	.word	0x000002b0
        /*00ec*/ 	.word	0x000000ff
        /*00f0*/ 	.word	0x00000018
        /*00f4*/ 	.short	0x0100
        /*00f6*/ 	.byte	0x08
	.zero		1


	//   ....[7]....
        /*00f8*/ 	.word	0x000002c0
        /*00fc*/ 	.word	0x000000ff
        /*0100*/ 	.word	0x00000050
        /*0104*/ 	.short	0x0100
        /*0106*/ 	.byte	0x08
	.zero		1


	//   ....[8]....
        /*0108*/ 	.word	0x000002d0
        /*010c*/ 	.word	0x000000ff
        /*0110*/ 	.word	0x00000020
        /*0114*/ 	.short	0x0100
        /*0116*/ 	.byte	0x08
	.zero		1


	//   ....[9]....
        /*0118*/ 	.word	0x000002e0
        /*011c*/ 	.word	0x000000ff
        /*0120*/ 	.word	0x00000058
        /*0124*/ 	.short	0x0100
        /*0126*/ 	.byte	0x08
	.zero		1


	//   ....[10]....
        /*0128*/ 	.word	0x000002f0
        /*012c*/ 	.word	0x000000ff
        /*0130*/ 	.word	0x00000028
        /*0134*/ 	.short	0x0100
        /*0136*/ 	.byte	0x08
	.zero		1


	//   ....[11]....
        /*0138*/ 	.word	0x00000300
        /*013c*/ 	.word	0x000000ff
        /*0140*/ 	.word	0x00000060
        /*0144*/ 	.short	0x0100
        /*0146*/ 	.byte	0x08
	.zero		1


	//   ....[12]....
        /*0148*/ 	.word	0x00000310
        /*014c*/ 	.word	0x000000ff
        /*0150*/ 	.word	0x00000030
        /*0154*/ 	.short	0x0100
        /*0156*/ 	.byte	0x08
	.zero		1


	//   ....[13]....
        /*0158*/ 	.word	0x00000320
        /*015c*/ 	.word	0x000000ff
        /*0160*/ 	.word	0x00000068
        /*0164*/ 	.short	0x0100
        /*0166*/ 	.byte	0x08
	.zero		1


	//   ....[14]....
        /*0168*/ 	.word	0x00000790
        /*016c*/ 	.word	0x000000ff
        /*0170*/ 	.word	0x00000080
        /*0174*/ 	.short	0x0100
        /*0176*/ 	.byte	0x06
	.zero		1


	//   ....[15]....
        /*0178*/ 	.word	0x00000830
        /*017c*/ 	.word	0x000000ff
        /*0180*/ 	.word	0x00000088
        /*0184*/ 	.short	0x0100
        /*0186*/ 	.byte	0x06
	.zero		1


	//   ....[16]....
        /*0188*/ 	.word	0x000017b0
        /*018c*/ 	.word	0x00000003
        /*0190*/ 	.word	0x00000000
        /*0194*/ 	.short	0x010a
        /*0196*/ 	.byte	0x3f
	.zero		1


	//   ....[17]....
        /*0198*/ 	.word	0x00001810
        /*019c*/ 	.word	0x00000003
        /*01a0*/ 	.word	0x00000000
        /*01a4*/ 	.short	0x010a
        /*01a6*/ 	.byte	0x3f
	.zero		1


	//   ....[18]....
        /*01a8*/ 	.word	0x00001b90
        /*01ac*/ 	.word	0x00000005
        /*01b0*/ 	.word	0x00000000
        /*01b4*/ 	.short	0x010a
        /*01b6*/ 	.byte	0x3f
	.zero		1


	//   ....[19]....
        /*01b8*/ 	.word	0x00001bd0
        /*01bc*/ 	.word	0x00000005
        /*01c0*/ 	.word	0x00000000
        /*01c4*/ 	.short	0x010a
        /*01c6*/ 	.byte	0x3f
	.zero		1


	//   ....[20]....
        /*01c8*/ 	.word	0x00001e30
        /*01cc*/ 	.word	0x00000004
        /*01d0*/ 	.word	0x00000000
        /*01d4*/ 	.short	0x0101
        /*01d6*/ 	.byte	0x3f
	.zero		1


	//   ....[21]....
        /*01d8*/ 	.word	0x00002050
        /*01dc*/ 	.word	0x00000000
        /*01e0*/ 	.word	0x00000000
        /*01e4*/ 	.short	0x0101
        /*01e6*/ 	.byte	0x3f
	.zero		1


	//   ....[22]....
        /*01e8*/ 	.word	0x00007300
        /*01ec*/ 	.word	0x00000015
        /*01f0*/ 	.word	0x00000038
        /*01f4*/ 	.short	0x010a
        /*01f6*/ 	.byte	0x3f
	.zero		1


	//   ....[23]....
        /*01f8*/ 	.word	0x00007780
        /*01fc*/ 	.word	0x00000006
        /*0200*/ 	.word	0x00000088
        /*0204*/ 	.short	0x0101
        /*0206*/ 	.byte	0x3f
	.zero		1


	//   ....[24]....
        /*0208*/ 	.word	0x00007e80
        /*020c*/ 	.word	0x00000007
        /*0210*/ 	.word	0x00000000
        /*0214*/ 	.short	0x010a
        /*0216*/ 	.byte	0x3f
	.zero		1


	//   ....[25]....
        /*0218*/ 	.word	0x00007f00
        /*021c*/ 	.word	0x00000008
        /*0220*/ 	.word	0x00000000
        /*0224*/ 	.short	0x010a
        /*0226*/ 	.byte	0x3f
	.zero		1


	//   ....[26]....
        /*0228*/ 	.word	0x00007f90
        /*022c*/ 	.word	0x00000009
        /*0230*/ 	.word	0x00000000
        /*0234*/ 	.short	0x010a
        /*0236*/ 	.byte	0x3f
	.zero		1


	//   ....[27]....
        /*0238*/ 	.word	0x00008020
        /*023c*/ 	.word	0x00000008
        /*0240*/ 	.word	0x00000000
        /*0244*/ 	.short	0x010a
        /*0246*/ 	.byte	0x3f
	.zero		1


	//   ....[28]....
        /*0248*/ 	.word	0x000080b0
        /*024c*/ 	.word	0x00000009
        /*0250*/ 	.word	0x00000000
        /*0254*/ 	.short	0x010a
        /*0256*/ 	.byte	0x3f
	.zero		1


	//   ....[29]....
        /*0258*/ 	.word	0x00008140
        /*025c*/ 	.word	0x00000006
        /*0260*/ 	.word	0x00000000
        /*0264*/ 	.short	0x010a
        /*0266*/ 	.byte	0x3f
	.zero		1


	//   ....[30]....
        /*0268*/ 	.word	0x000081d0
        /*026c*/ 	.word	0x00000003
        /*0270*/ 	.word	0x00000000
        /*0274*/ 	.short	0x010a
        /*0276*/ 	.byte	0x3f
	.zero		1


	//   ....[31]....
        /*0278*/ 	.word	0x00008230
        /*027c*/ 	.word	0x00000003
        /*0280*/ 	.word	0x00000000
        /*0284*/ 	.short	0x010a
        /*0286*/ 	.byte	0x3f
	.zero		1


	//   ....[32]....
        /*0288*/ 	.word	0x00008280
        /*028c*/ 	.word	0x00000005
        /*0290*/ 	.word	0x00000000
        /*0294*/ 	.short	0x010a
        /*0296*/ 	.byte	0x3f
	.zero		1


	//   ....[33]....
        /*0298*/ 	.word	0x00008350
        /*029c*/ 	.word	0x00000015
        /*02a0*/ 	.word	0x00000038
        /*02a4*/ 	.short	0x010a
        /*02a6*/ 	.byte	0x3f
	.zero		1


	//   ....[34]....
        /*02a8*/ 	.word	0x00008420
        /*02ac*/ 	.word	0x00000007
        /*02b0*/ 	.word	0x00000000
        /*02b4*/ 	.short	0x010a
        /*02b6*/ 	.byte	0x3f
	.zero		1


	//   ....[35]....
        /*02b8*/ 	.word	0x00008470
        /*02bc*/ 	.word	0x00000008
        /*02c0*/ 	.word	0x00000000
        /*02c4*/ 	.short	0x010a
        /*02c6*/ 	.byte	0x3f
	.zero		1


	//   ....[36]....
        /*02c8*/ 	.word	0x000084c0
        /*02cc*/ 	.word	0x00000009
        /*02d0*/ 	.word	0x00000000
        /*02d4*/ 	.short	0x010a
        /*02d6*/ 	.byte	0x3f
	.zero		1


	//   ....[37]....
        /*02d8*/ 	.word	0x00008510
        /*02dc*/ 	.word	0x00000008
        /*02e0*/ 	.word	0x00000000
        /*02e4*/ 	.short	0x010a
        /*02e6*/ 	.byte	0x3f
	.zero		1


	//   ....[38]....
        /*02e8*/ 	.word	0x00008560
        /*02ec*/ 	.word	0x00000009
        /*02f0*/ 	.word	0x00000000
        /*02f4*/ 	.short	0x010a
        /*02f6*/ 	.byte	0x3f
	.zero		1


	//   ....[39]....
        /*02f8*/ 	.word	0x000085b0
        /*02fc*/ 	.word	0x00000006
        /*0300*/ 	.word	0x00000000
        /*0304*/ 	.short	0x010a
        /*0306*/ 	.byte	0x3f
	.zero		1


	//----- nvinfo : EIATTR_NUM_MBARRIERS
	.align		4
.L_35:
        /*0308*/ 	.byte	0x03, 0x38
        /*030a*/ 	.short	0x0010


	//----- nvinfo : EIATTR_EXIT_INSTR_OFFSETS
	.align		4
        /*030c*/ 	.byte	0x04, 0x1c
        /*030e*/ 	.short	(.L_37 - .L_36)


	//   ....[0]....
.L_36:
        /*0310*/ 	.word	0x00000a50


	//   ....[1]....
        /*0314*/ 	.word	0x00001260


	//   ....[2]....
        /*0318*/ 	.word	0x00006940


	//   ....[3]....
        /*031c*/ 	.word	0x00006ea0


	//   ....[4]....
        /*0320*/ 	.word	0x00008220


	//----- nvinfo : EIATTR_MAX_THREADS
	.align		4
.L_37:
        /*0324*/ 	.byte	0x04, 0x05
        /*0326*/ 	.short	(.L_39 - .L_38)
.L_38:
        /*0328*/ 	.word	0x00000180
        /*032c*/ 	.word	0x00000001
        /*0330*/ 	.word	0x00000001


	//----- nvinfo : EIATTR_CRS_STACK_SIZE
	.align		4
.L_39:
        /*0334*/ 	.byte	0x04, 0x1e
        /*0336*/ 	.short	(.L_41 - .L_40)
.L_40:
        /*0338*/ 	.word	0x00000000


	//----- nvinfo : EIATTR_CBANK_PARAM_SIZE
	.align		4
.L_41:
        /*033c*/ 	.byte	0x03, 0x19
        /*033e*/ 	.short	0x0470


	//----- nvinfo : EIATTR_PARAM_CBANK
	.align		4
        /*0340*/ 	.byte	0x04, 0x0a
        /*0342*/ 	.short	(.L_43 - .L_42)
	.align		4
.L_42:
        /*0344*/ 	.word	index@(.nv.constant0._ZN7cutlass13device_kernelINS_4gemm6kernel13GemmUniversalIN4cute5tupleIJiiiiEEENS1_10collective13CollectiveMmaINS1_34MainloopSm90TmaGmmaWarpSpecializedILi7ENS5_IJNS4_1CILi4EEENSA_ILi2EEENSA_ILi1EEEEEENS1_35KernelTmaWarpSpecializedCooperativeEEENS5_IJNSA_ILi128EEESH_NSA_ILi64EEEEEENS_6half_tENS5_IJlSD_lEEESK_NS5_IJSD_llEEENS4_8TiledMMAINS4_8MMA_AtomIJNS4_4SM904GMMA26MMA_64x128x16_F32F16F16_SSILNSQ_5MajorE0ELSS_1ELNSQ_7ScaleInE1ELST_1EEEEEENS4_6LayoutINS5_IJSC_SD_SD_EEENS5_IJSD_NSA_ILi0EEESY_EEEEENS5_IJNS4_10UnderscoreES11_S11_EEEEENS4_23SM90_TMA_LOAD_MULTICASTENS4_14ComposedLayoutINS4_7SwizzleILi3ELi4ELi3EEENS4_18smem_ptr_flag_bitsILi16EEENSW_INS5_IJNSA_ILi8EEESI_EEENS5_IJSI_SD_EEEEEEEvNS4_8identityES14_NS15_IS17_S19_NSW_INS5_IJSI_S1A_EEENS5_IJSD_SI_EEEEEEEvS1F_EENS_8epilogue10collective6detail29Sm90TmaWarpSpecializedAdapterINS1M_15DefaultEpilogueISK_SL_SL_NS1L_6thread17LinearCombinationISK_Li1EffLNS1Q_9ScaleType4KindE0ELNS_15FloatRoundStyleE2ESK_EENS1_15EpilogueDefaultEEEEEvvEEEEvNT_6ParamsE)
        /*0348*/ 	.short	0x0210
        /*034a*/ 	.short	0x0470


	//----- nvinfo : EIATTR_SW_WAR
	.align		4
.L_43:
        /*034c*/ 	.byte	0x04, 0x36
        /*034e*/ 	.short	(.L_45 - .L_44)
.L_44:
        /*0350*/ 	.word	0x00000008
.L_45:


//--------------------- .nv.callgraph             --------------------------
	.section	.nv.callgraph,"",@"SHT_CUDA_CALLGRAPH"
	.align	4
	.sectionentsize	8
	.align		4
        /*0000*/ 	.word	0x00000000
	.align		4
        /*0004*/ 	.word	0xffffffff
	.align		4
        /*0008*/ 	.word	index@(_ZN7cutlass13device_kernelINS_4gemm6kernel13GemmUniversalIN4cute5tupleIJiiiiEEENS1_10collective13CollectiveMmaINS1_34MainloopSm90TmaGmmaWarpSpecializedILi7ENS5_IJNS4_1CILi4EEENSA_ILi2EEENSA_ILi1EEEEEENS1_35KernelTmaWarpSpecializedCooperativeEEENS5_IJNSA_ILi128EEESH_NSA_ILi64EEEEEENS_6half_tENS5_IJlSD_lEEESK_NS5_IJSD_llEEENS4_8TiledMMAINS4_8MMA_AtomIJNS4_4SM904GMMA26MMA_64x128x16_F32F16F16_SSILNSQ_5MajorE0ELSS_1ELNSQ_7ScaleInE1ELST_1EEEEEENS4_6LayoutINS5_IJSC_SD_SD_EEENS5_IJSD_NSA_ILi0EEESY_EEEEENS5_IJNS4_10UnderscoreES11_S11_EEEEENS4_23SM90_TMA_LOAD_MULTICASTENS4_14ComposedLayoutINS4_7SwizzleILi3ELi4ELi3EEENS4_18smem_ptr_flag_bitsILi16EEENSW_INS5_IJNSA_ILi8EEESI_EEENS5_IJSI_SD_EEEEEEEvNS4_8identityES14_NS15_IS17_S19_NSW_INS5_IJSI_S1A_EEENS5_IJSD_SI_EEEEEEEvS1F_EENS_8epilogue10collective6detail29Sm90TmaWarpSpecializedAdapterINS1M_15DefaultEpilogueISK_SL_SL_NS1L_6thread17LinearCombinationISK_Li1EffLNS1Q_9ScaleType4KindE0ELNS_15FloatRoundStyleE2ESK_EENS1_15EpilogueDefaultEEEEEvvEEEEvNT_6ParamsE)
	.align		4
        /*000c*/ 	.word	index@(__assertfail)
	.align		4
        /*0010*/ 	.word	0x00000000
	.align		4
        /*0014*/ 	.word	0xfffffffe
	.align		4
        /*0018*/ 	.word	0x00000000
	.align		4
        /*001c*/ 	.word	0xfffffffd
	.align		4
        /*0020*/ 	.word	0x00000000
	.align		4
        /*0024*/ 	.word	0xfffffffc


//--------------------- .nv.constant4             --------------------------
	.section	.nv.constant4,"a",@progbits
	.align	8
	.align		8
.nv.constant4:
        /*0000*/ 	.dword	__assertfail
	.align		8
        /*0008*/ 	.dword	__unnamed_1
	.align		8
        /*0010*/ 	.dword	_ZN40_INTERNAL_380e5ddc_4_k_cu_4ba3b48a_243824cuda3std3__45__cpo5beginE
	.align		8
        /*0018*/ 	.dword	_ZN40_INTERNAL_380e5ddc_4_k_cu_4ba3b48a_243824cuda3std3__45__cpo3endE
	.align		8
        /*0020*/ 	.dword	_ZN40_INTERNAL_380e5ddc_4_k_cu_4ba3b48a_243824cuda3std3__45__cpo6cbeginE
	.align		8
        /*0028*/ 	.dword	_ZN40_INTERNAL_380e5ddc_4_k_cu_4ba3b48a_243824cuda3std3__45__cpo4cendE
	.align		8
        /*0030*/ 	.dword	_ZN40_INTERNAL_380e5ddc_4_k_cu_4ba3b48a_243824cuda3std3__442_GLOBAL__N__380e5ddc_4_k_cu_4ba3b48a_243826ignoreE
	.align		8
        /*0038*/ 	.dword	_ZN40_INTERNAL_380e5ddc_4_k_cu_4ba3b48a_243824cuda3std3__419piecewise_constructE
	.align		8
        /*0040*/ 	.dword	_ZN40_INTERNAL_380e5ddc_4_k_cu_4ba3b48a_243824cuda3std3__48in_placeE
	.align		8
        /*0048*/ 	.dword	_ZN40_INTERNAL_380e5ddc_4_k_cu_4ba3b48a_243824cuda3std6ranges3__45__cpo4swapE
	.align		8
        /*0050*/ 	.dword	_ZN40_INTERNAL_380e5ddc_4_k_cu_4ba3b48a_243824cuda3std6ranges3__45__cpo9iter_moveE
	.align		8
        /*0058*/ 	.dword	_ZN40_INTERNAL_380e5ddc_4_k_cu_4ba3b48a_243824cute7productE
	.align		8
        /*0060*/ 	.dword	_ZN40_INTERNAL_380e5ddc_4_k_cu_4ba3b48a_243824cute1_E
	.align		8
        /*0068*/ 	.dword	$str$22
	.align		8
        /*0070*/ 	.dword	$str$23


//--------------------- .text._ZN7cutlass13device_kernelINS_4gemm6kernel13GemmUniversalIN4cute5tupleIJiiiiEEENS1_10collective13CollectiveMmaINS1_34MainloopSm90TmaGmmaWarpSpecializedILi7ENS5_IJNS4_1CILi4EEENSA_ILi2EEENSA_ILi1EEEEEENS1_35KernelTmaWarpSpecializedCooperativeEEENS5_IJNSA_ILi128EEESH_NSA_ILi64EEEEEENS_6half_tENS5_IJlSD_lEEESK_NS5_IJSD_llEEENS4_8TiledMMAINS4_8MMA_AtomIJNS4_4SM904GMMA26MMA_64x128x16_F32F16F16_SSILNSQ_5MajorE0ELSS_1ELNSQ_7ScaleInE1ELST_1EEEEEENS4_6LayoutINS5_IJSC_SD_SD_EEENS5_IJSD_NSA_ILi0EEESY_EEEEENS5_IJNS4_10UnderscoreES11_S11_EEEEENS4_23SM90_TMA_LOAD_MULTICASTENS4_14ComposedLayoutINS4_7SwizzleILi3ELi4ELi3EEENS4_18smem_ptr_flag_bitsILi16EEENSW_INS5_IJNSA_ILi8EEESI_EEENS5_IJSI_SD_EEEEEEEvNS4_8identityES14_NS15_IS17_S19_NSW_INS5_IJSI_S1A_EEENS5_IJSD_SI_EEEEEEEvS1F_EENS_8epilogue10collective6detail29Sm90TmaWarpSpecializedAdapterINS1M_15DefaultEpilogueISK_SL_SL_NS1L_6thread17LinearCombinationISK_Li1EffLNS1Q_9ScaleType4KindE0ELNS_15FloatRoundStyleE2ESK_EENS1_15EpilogueDefaultEEEEEvvEEEEvNT_6ParamsE --------------------------
	.section	.text._ZN7cutlass13device_kernelINS_4gemm6kernel13GemmUniversalIN4cute5tupleIJiiiiEEENS1_10collective13CollectiveMmaINS1_34MainloopSm90TmaGmmaWarpSpecializedILi7ENS5_IJNS4_1CILi4EEENSA_ILi2EEENSA_ILi1EEEEEENS1_35KernelTmaWarpSpecializedCooperativeEEENS5_IJNSA_ILi128EEESH_NSA_ILi64EEEEEENS_6half_tENS5_IJlSD_lEEESK_NS5_IJSD_llEEENS4_8TiledMMAINS4_8MMA_AtomIJNS4_4SM904GMMA26MMA_64x128x16_F32F16F16_SSILNSQ_5MajorE0ELSS_1ELNSQ_7ScaleInE1ELST_1EEEEEENS4_6LayoutINS5_IJSC_SD_SD_EEENS5_IJSD_NSA_ILi0EEESY_EEEEENS5_IJNS4_10UnderscoreES11_S11_EEEEENS4_23SM90_TMA_LOAD_MULTICASTENS4_14ComposedLayoutINS4_7SwizzleILi3ELi4ELi3EEENS4_18smem_ptr_flag_bitsILi16EEENSW_INS5_IJNSA_ILi8EEESI_EEENS5_IJSI_SD_EEEEEEEvNS4_8identityES14_NS15_IS17_S19_NSW_INS5_IJSI_S1A_EEENS5_IJSD_SI_EEEEEEEvS1F_EENS_8epilogue10collective6detail29Sm90TmaWarpSpecializedAdapterINS1M_15DefaultEpilogueISK_SL_SL_NS1L_6thread17LinearCombinationISK_Li1EffLNS1Q_9ScaleType4KindE0ELNS_15FloatRoundStyleE2ESK_EENS1_15EpilogueDefaultEEEEEvvEEEEvNT_6ParamsE,"ax",@progbits
	.align	128
.text._ZN7cutlass13device_kernelINS_4gemm6kernel13GemmUniversalIN4cute5tupleIJiiiiEEENS1_10collective13CollectiveMmaINS1_34MainloopSm90TmaGmmaWarpSpecializedILi7ENS5_IJNS4_1CILi4EEENSA_ILi2EEENSA_ILi1EEEEEENS1_35KernelTmaWarpSpecializedCooperativeEEENS5_IJNSA_ILi128EEESH_NSA_ILi64EEEEEENS_6half_tENS5_IJlSD_lEEESK_NS5_IJSD_llEEENS4_8TiledMMAINS4_8MMA_AtomIJNS4_4SM904GMMA26MMA_64x128x16_F32F16F16_SSILNSQ_5MajorE0ELSS_1ELNSQ_7ScaleInE1ELST_1EEEEEENS4_6LayoutINS5_IJSC_SD_SD_EEENS5_IJSD_NSA_ILi0EEESY_EEEEENS5_IJNS4_10UnderscoreES11_S11_EEEEENS4_23SM90_TMA_LOAD_MULTICASTENS4_14ComposedLayoutINS4_7SwizzleILi3ELi4ELi3EEENS4_18smem_ptr_flag_bitsILi16EEENSW_INS5_IJNSA_ILi8EEESI_EEENS5_IJSI_SD_EEEEEEEvNS4_8identityES14_NS15_IS17_S19_NSW_INS5_IJSI_S1A_EEENS5_IJSD_SI_EEEEEEEvS1F_EENS_8epilogue10collective6detail29Sm90TmaWarpSpecializedAdapterINS1M_15DefaultEpilogueISK_SL_SL_NS1L_6thread17LinearCombinationISK_Li1EffLNS1Q_9ScaleType4KindE0ELNS_15FloatRoundStyleE2ESK_EENS1_15EpilogueDefaultEEEEEvvEEEEvNT_6ParamsE:
        .type           _ZN7cutlass13device_kernelINS_4gemm6kernel13GemmUniversalIN4cute5tupleIJiiiiEEENS1_10collective13CollectiveMmaINS1_34MainloopSm90TmaGmmaWarpSpecializedILi7ENS5_IJNS4_1CILi4EEENSA_ILi2EEENSA_ILi1EEEEEENS1_35KernelTmaWarpSpecializedCooperativeEEENS5_IJNSA_ILi128EEESH_NSA_ILi64EEEEEENS_6half_tENS5_IJlSD_lEEESK_NS5_IJSD_llEEENS4_8TiledMMAINS4_8MMA_AtomIJNS4_4SM904GMMA26MMA_64x128x16_F32F16F16_SSILNSQ_5MajorE0ELSS_1ELNSQ_7ScaleInE1ELST_1EEEEEENS4_6LayoutINS5_IJSC_SD_SD_EEENS5_IJSD_NSA_ILi0EEESY_EEEEENS5_IJNS4_10UnderscoreES11_S11_EEEEENS4_23SM90_TMA_LOAD_MULTICASTENS4_14ComposedLayoutINS4_7SwizzleILi3ELi4ELi3EEENS4_18smem_ptr_flag_bitsILi16EEENSW_INS5_IJNSA_ILi8EEESI_EEENS5_IJSI_SD_EEEEEEEvNS4_8identityES14_NS15_IS17_S19_NSW_INS5_IJSI_S1A_EEENS5_IJSD_SI_EEEEEEEvS1F_EENS_8epilogue10collective6detail29Sm90TmaWarpSpecializedAdapterINS1M_15DefaultEpilogueISK_SL_SL_NS1L_6thread17LinearCombinationISK_Li1EffLNS1Q_9ScaleType4KindE0ELNS_15FloatRoundStyleE2ESK_EENS1_15EpilogueDefaultEEEEEvvEEEEvNT_6ParamsE,@function
        .size           _ZN7cutlass13device_kernelINS_4gemm6kernel13GemmUniversalIN4cute5tupleIJiiiiEEENS1_10collective13CollectiveMmaINS1_34MainloopSm90TmaGmmaWarpSpecializedILi7ENS5_IJNS4_1CILi4EEENSA_ILi2EEENSA_ILi1EEEEEENS1_35KernelTmaWarpSpecializedCooperativeEEENS5_IJNSA_ILi128EEESH_NSA_ILi64EEEEEENS_6half_tENS5_IJlSD_lEEESK_NS5_IJSD_llEEENS4_8TiledMMAINS4_8MMA_AtomIJNS4_4SM904GMMA26MMA_64x128x16_F32F16F16_SSILNSQ_5MajorE0ELSS_1ELNSQ_7ScaleInE1ELST_1EEEEEENS4_6LayoutINS5_IJSC_SD_SD_EEENS5_IJSD_NSA_ILi0EEESY_EEEEENS5_IJNS4_10UnderscoreES11_S11_EEEEENS4_23SM90_TMA_LOAD_MULTICASTENS4_14ComposedLayoutINS4_7SwizzleILi3ELi4ELi3EEENS4_18smem_ptr_flag_bitsILi16EEENSW_INS5_IJNSA_ILi8EEESI_EEENS5_IJSI_SD_EEEEEEEvNS4_8identityES14_NS15_IS17_S19_NSW_INS5_IJSI_S1A_EEENS5_IJSD_SI_EEEEEEEvS1F_EENS_8epilogue10collective6detail29Sm90TmaWarpSpecializedAdapterINS1M_15DefaultEpilogueISK_SL_SL_NS1L_6thread17LinearCombinationISK_Li1EffLNS1Q_9ScaleType4KindE0ELNS_15FloatRoundStyleE2ESK_EENS1_15EpilogueDefaultEEEEEvvEEEEvNT_6ParamsE,(.L_x_205 - _ZN7cutlass13device_kernelINS_4gemm6kernel13GemmUniversalIN4cute5tupleIJiiiiEEENS1_10collective13CollectiveMmaINS1_34MainloopSm90TmaGmmaWarpSpecializedILi7ENS5_IJNS4_1CILi4EEENSA_ILi2EEENSA_ILi1EEEEEENS1_35KernelTmaWarpSpecializedCooperativeEEENS5_IJNSA_ILi128EEESH_NSA_ILi64EEEEEENS_6half_tENS5_IJlSD_lEEESK_NS5_IJSD_llEEENS4_8TiledMMAINS4_8MMA_AtomIJNS4_4SM904GMMA26MMA_64x128x16_F32F16F16_SSILNSQ_5MajorE0ELSS_1ELNSQ_7ScaleInE1ELST_1EEEEEENS4_6LayoutINS5_IJSC_SD_SD_EEENS5_IJSD_NSA_ILi0EEESY_EEEEENS5_IJNS4_10UnderscoreES11_S11_EEEEENS4_23SM90_TMA_LOAD_MULTICASTENS4_14ComposedLayoutINS4_7SwizzleILi3ELi4ELi3EEENS4_18smem_ptr_flag_bitsILi16EEENSW_INS5_IJNSA_ILi8EEESI_EEENS5_IJSI_SD_EEEEEEEvNS4_8identityES14_NS15_IS17_S19_NSW_INS5_IJSI_S1A_EEENS5_IJSD_SI_EEEEEEEvS1F_EENS_8epilogue10collective6detail29Sm90TmaWarpSpecializedAdapterINS1M_15DefaultEpilogueISK_SL_SL_NS1L_6thread17LinearCombinationISK_Li1EffLNS1Q_9ScaleType4KindE0ELNS_15FloatRoundStyleE2ESK_EENS1_15EpilogueDefaultEEEEEvvEEEEvNT_6ParamsE)
        .other          _ZN7cutlass13device_kernelINS_4gemm6kernel13GemmUniversalIN4cute5tupleIJiiiiEEENS1_10collective13CollectiveMmaINS1_34MainloopSm90TmaGmmaWarpSpecializedILi7ENS5_IJNS4_1CILi4EEENSA_ILi2EEENSA_ILi1EEEEEENS1_35KernelTmaWarpSpecializedCooperativeEEENS5_IJNSA_ILi128EEESH_NSA_ILi64EEEEEENS_6half_tENS5_IJlSD_lEEESK_NS5_IJSD_llEEENS4_8TiledMMAINS4_8MMA_AtomIJNS4_4SM904GMMA26MMA_64x128x16_F32F16F16_SSILNSQ_5MajorE0ELSS_1ELNSQ_7ScaleInE1ELST_1EEEEEENS4_6LayoutINS5_IJSC_SD_SD_EEENS5_IJSD_NSA_ILi0EEESY_EEEEENS5_IJNS4_10UnderscoreES11_S11_EEEEENS4_23SM90_TMA_LOAD_MULTICASTENS4_14ComposedLayoutINS4_7SwizzleILi3ELi4ELi3EEENS4_18smem_ptr_flag_bitsILi16EEENSW_INS5_IJNSA_ILi8EEESI_EEENS5_IJSI_SD_EEEEEEEvNS4_8identityES14_NS15_IS17_S19_NSW_INS5_IJSI_S1A_EEENS5_IJSD_SI_EEEEEEEvS1F_EENS_8epilogue10collective6detail29Sm90TmaWarpSpecializedAdapterINS1M_15DefaultEpilogueISK_SL_SL_NS1L_6thread17LinearCombinationISK_Li1EffLNS1Q_9ScaleType4KindE0ELNS_15FloatRoundStyleE2ESK_EENS1_15EpilogueDefaultEEEEEvvEEEEvNT_6ParamsE,@"STO_CUDA_ENTRY STV_DEFAULT"
_ZN7cutlass13device_kernelINS_4gemm6kernel13GemmUniversalIN4cute5tupleIJiiiiEEENS1_10collective13CollectiveMmaINS1_34MainloopSm90TmaGmmaWarpSpecializedILi7ENS5_IJNS4_1CILi4EEENSA_ILi2EEENSA_ILi1EEEEEENS1_35KernelTmaWarpSpecializedCooperativeEEENS5_IJNSA_ILi128EEESH_NSA_ILi64EEEEEENS_6half_tENS5_IJlSD_lEEESK_NS5_IJSD_llEEENS4_8TiledMMAINS4_8MMA_AtomIJNS4_4SM904GMMA26MMA_64x128x16_F32F16F16_SSILNSQ_5MajorE0ELSS_1ELNSQ_7ScaleInE1ELST_1EEEEEENS4_6LayoutINS5_IJSC_SD_SD_EEENS5_IJSD_NSA_ILi0EEESY_EEEEENS5_IJNS4_10UnderscoreES11_S11_EEEEENS4_23SM90_TMA_LOAD_MULTICASTENS4_14ComposedLayoutINS4_7SwizzleILi3ELi4ELi3EEENS4_18smem_ptr_flag_bitsILi16EEENSW_INS5_IJNSA_ILi8EEESI_EEENS5_IJSI_SD_EEEEEEEvNS4_8identityES14_NS15_IS17_S19_NSW_INS5_IJSI_S1A_EEENS5_IJSD_SI_EEEEEEEvS1F_EENS_8epilogue10collective6detail29Sm90TmaWarpSpecializedAdapterINS1M_15DefaultEpilogueISK_SL_SL_NS1L_6thread17LinearCombinationISK_Li1EffLNS1Q_9ScaleType4KindE0ELNS_15FloatRoundStyleE2ESK_EENS1_15EpilogueDefaultEEEEEvvEEEEvNT_6ParamsE:
[----:B------:R-:W0:Y:S01]  /*0000*/  LDC R1, c[0x0][0x28] ;  /* 0x00000a00ff017b82 */ /* 0x000e220000000800 */
[----:B------:R-:W1:Y:S01]  /*0010*/  S2R R95, SR_TID.X ;  /* 0x00000000005f7919 */ /* 0x000e620000002100 */
[----:B------:R-:W-:Y:S01]  /*0020*/  ELECT P0, URZ, PT ;  /* 0x00000000003f782f */ /* 0x000fe20003800000 */
[----:B------:R-:W-:Y:S01]  /*0030*/  BSSY B0, `(.L_x_0) ;  /* 0x000000f000007945 */ /* 0x000fe20003800000 */
[--C-:B-1----:R-:W-:Y:S02]  /*0040*/  SHF.R.U32.HI R0, RZ, 0x5, R95.reuse ;  /* 0x00000005ff007819 */ /* 0x102fe4000001165f */
[----:B------:R-:W-:-:S03]  /*0050*/  SHF.R.U32.HI R7, RZ, 0x7, R95 ;  /* 0x00000007ff077819 */ /* 0x000fc6000001165f */
[----:B------:R-:W1:Y:S04]  /*0060*/  SHFL.IDX PT, R3, R0, RZ, 0x1f ;  /* 0x00001fff00037589 */ /* 0x000e6800000e0000 */
[----:B------:R2:W3:Y:S01]  /*0070*/  SHFL.IDX PT, R2, R7, RZ, 0x1f ;  /* 0x00001fff07027589 */ /* 0x0004e200000e0000 */
[----:B-1----:R-:W-:-:S13]  /*0080*/  ISETP.NE.OR P0, PT, R3, RZ, !P0 ;  /* 0x000000ff0300720c */ /* 0x002fda0004705670 */
[----:B0-23--:R-:W-:Y:S05]  /*0090*/  @P0 BRA `(.L_x_1) ;  /* 0x0000000000200947 */ /* 0x00dfea0003800000 */
[----:B------:R-:W-:Y:S02]  /*00a0*/  ULDC.64 UR4, c[0x0][0x198] ;  /* 0x0000660000047ab9 */ /* 0x000fe40000000a00 */
[----:B------:R-:W-:Y:S02]  /*00b0*/  UIADD3 UR6, UP0, UR4, 0xf0, URZ ;  /* 0x000000f004067890 */ /* 0x000fe4000ff1e03f */
[----:B------:R-:W-:Y:S02]  /*00c0*/  UIADD3 UR4, UP1, UR4, 0x1f0, URZ ;  /* 0x000001f004047890 */ /* 0x000fe4000ff3e03f */
[----:B------:R-:W-:Y:S02]  /*00d0*/  UIADD3.X UR7, URZ, UR5, URZ, UP0, !UPT ;  /* 0x000000053f077290 */ /* 0x000fe400087fe43f */
[----:B------:R-:W-:-:S07]  /*00e0*/  UIADD3.X UR5, URZ, UR5, URZ, UP1, !UPT ;  /* 0x000000053f057290 */ /* 0x000fce0008ffe43f */
[----:B------:R0:W-:Y:S02]  /*00f0*/  UTMACCTL.PF [UR6] ;  /* 0x00000000060079b9 */ /* 0x0001e40008040000 */
[----:B------:R0:W-:Y:S02]  /*0100*/  UTMACCTL.PF [UR4] ;  /* 0x00000000040079b9 */ /* 0x0001e40008040000 */
[----:B0-----:R-:W-:Y:S01]  /*0110*/  NOP ;  /* 0x0000000000007918 */ /* 0x001fe20000000000 */
.L_x_1:
[----:B------:R-:W-:Y:S05]  /*0120*/  BSYNC B0 ;  /* 0x0000000000007941 */ /* 0x000fea0003800000 */
.L_x_0:
[----:B------:R-:W0:Y:S01]  /*0130*/  SHFL.IDX PT, R5, R0, RZ, 0x1f ;  /* 0x00001fff00057589 */ /* 0x000e2200000e0000 */
[----:B------:R-:W-:-:S04]  /*0140*/  SHF.R.S32.HI R4, RZ, 0x1f, R95 ;  /* 0x0000001fff047819 */ /* 0x000fc8000001145f */
[----:B------:R-:W-:Y:S02]  /*0150*/  LEA.HI R4, R4, R95, RZ, 0x7 ;  /* 0x0000005f04047211 */ /* 0x000fe400078f38ff */
[----:B0-----:R-:W-:-:S13]  /*0160*/  ISETP.NE.AND P0, PT, R5, RZ, PT ;  /* 0x000000ff0500720c */ /* 0x001fda0003f05270 */
[----:B------:R-:W-:Y:S05]  /*0170*/  @P0 BRA `(.L_x_2) ;  /* 0x0000000000700947 */ /* 0x000fea0003800000 */
[----:B------:R-:W0:Y:S01]  /*0180*/  S2UR UR8, SR_CgaCtaId ;  /* 0x00000000000879c3 */ /* 0x000e220000008800 */
[----:B------:R-:W-:Y:S01]  /*0190*/  UMOV UR4, 0x400 ;  /* 0x0000040000047882 */ /* 0x000fe20000000000 */
[----:B------:R-:W-:Y:S01]  /*01a0*/  UMOV UR5, 0x1 ;  /* 0x0000000100057882 */ /* 0x000fe20000000000 */
[----:B------:R-:W-:Y:S01]  /*01b0*/  UMOV UR6, 0xa ;  /* 0x0000000a00067882 */ /* 0x000fe20000000000 */
[----:B------:R-:W-:Y:S01]  /*01c0*/  ELECT P0, URZ, PT ;  /* 0x00000000003f782f */ /* 0x000fe20003800000 */
[----:B------:R-:W-:-:S04]  /*01d0*/  UIADD3 UR6, -UR6, 0x100000, URZ ;  /* 0x0010000006067890 */ /* 0x000fc8000fffe13f */
[----:B------:R-:W-:Y:S02]  /*01e0*/  USHF.L.U32 UR7, UR6, 0xb, URZ ;  /* 0x0000000b06077899 */ /* 0x000fe4000800063f */
[----:B------:R-:W-:Y:S02]  /*01f0*/  USHF.L.U32 UR6, UR6, 0x1, URZ ;  /* 0x0000000106067899 */ /* 0x000fe4000800063f */
[----:B0-----:R-:W-:Y:S02]  /*0200*/  ULEA UR8, UR8, UR4, 0x18 ;  /* 0x0000000408087291 */ /* 0x001fe4000f8ec03f */
[----:B------:R-:W-:-:S04]  /*0210*/  UIADD3 UR4, -UR5, 0x100000, URZ ;  /* 0x0010000005047890 */ /* 0x000fc8000fffe13f */
[----:B------:R-:W-:Y:S02]  /*0220*/  USHF.L.U32 UR5, UR4, 0xb, URZ ;  /* 0x0000000b04057899 */ /* 0x000fe4000800063f */
[----:B------:R-:W-:Y:S01]  /*0230*/  USHF.L.U32 UR4, UR4, 0x1, URZ ;  /* 0x0000000104047899 */ /* 0x000fe2000800063f */
[----:B------:R-:W0:Y:S11]  /*0240*/  FENCE.VIEW.ASYNC.S ;  /* 0x00000000000073c6 */ /* 0x000e360000000000 */
[----:B0-----:R0:W1:Y:S01]  /*0250*/  SYNCS.EXCH.64 URZ, [UR8], UR4 ;  /* 0x00000004083f75b2 */ /* 0x0010620008000100 */
[----:B------:R0:W2:Y:S01]  /*0260*/  SYNCS.EXCH.64 URZ, [UR8+0x38], UR6 ;  /* 0x00003806083f75b2 */ /* 0x0000a20008000100 */
[----:B------:R0:W3:Y:S01]  /*0270*/  SYNCS.EXCH.64 URZ, [UR8+0x8], UR4 ;  /* 0x00000804083f75b2 */ /* 0x0000e20008000100 */
[----:B------:R0:W4:Y:S01]  /*0280*/  SYNCS.EXCH.64 URZ, [UR8+0x40], UR6 ;  /* 0x00004006083f75b2 */ /* 0x0001220008000100 */
[----:B------:R0:W0:Y:S01]  /*0290*/  SYNCS.EXCH.64 URZ, [UR8+0x10], UR4 ;  /* 0x00001004083f75b2 */ /* 0x0000220008000100 */
        /* <DEDUP_REMOVED lines=9> */
[----:B------:R-:W-:Y:S01]  /*0330*/  NOP ;  /* 0x0000000000007918 */ /* 0x000fe20000000000 */
.L_x_2:
[----:B0-----:R-:W0:Y:S01]  /*0340*/  S2UR UR8, SR_CTAID.X ;  /* 0x00000000000879c3 */ /* 0x001e220000002500 */
[----:B------:R-:W-:Y:S01]  /*0350*/  LOP3.LUT R4, R4, 0xffffff80, RZ, 0xc0, !PT ;  /* 0xffffff8004047812 */ /* 0x000fe200078ec0ff */
[----:B------:R-:W5:Y:S01]  /*0360*/  SHFL.IDX PT, R0, R0, RZ, 0x1f ;  /* 0x00001fff00007589 */ /* 0x000f6200000e0000 */
[----:B------:R-:W-:Y:S01]  /*0370*/  SHF.R.S32.HI R10, RZ, 0x1f, R5 ;  /* 0x0000001fff0a7819 */ /* 0x000fe20000011405 */
[----:B------:R-:W-:Y:S01]  /*0380*/  ULDC UR4, c[0x0][0x150] ;  /* 0x0000540000047ab9 */ /* 0x000fe20000000800 */
[----:B------:R-:W-:Y:S01]  /*0390*/  ELECT P0, URZ, PT ;  /* 0x00000000003f782f */ /* 0x000fe20003800000 */
[----:B------:R-:W-:Y:S01]  /*03a0*/  IMAD.IADD R8, R95, 0x1, -R4 ;  /* 0x000000015f087824 */ /* 0x000fe200078e0a04 */
[----:B------:R-:W-:Y:S01]  /*03b0*/  LEA.HI R10, R10, R5, RZ, 0x2 ;  /* 0x000000050a0a7211 */ /* 0x000fe200078f10ff */
[----:B------:R-:W1:Y:S01]  /*03c0*/  S2R R4, SR_CTAID.Y ;  /* 0x0000000000047919 */ /* 0x000e620000002600 */
[----:B------:R-:W2:Y:S01]  /*03d0*/  LDC R12, c[0x0][0x144] ;  /* 0x00005100ff0c7b82 */ /* 0x000ea20000000800 */
[----:B------:R-:W-:Y:S01]  /*03e0*/  NOP ;  /* 0x0000000000007918 */ /* 0x000fe20000000000 */
[----:B------:R-:W-:Y:S01]  /*03f0*/  SHF.R.S32.HI R9, RZ, 0x1f, R8 ;  /* 0x0000001fff097819 */ /* 0x000fe20000011408 */
[----:B------:R-:W-:Y:S01]  /*0400*/  NOP ;  /* 0x0000000000007918 */ /* 0x000fe20000000000 */
[----:B------:R-:W-:Y:S01]  /*0410*/  LOP3.LUT R10, R10, 0x3ffffffc, RZ, 0xc0, !PT ;  /* 0x3ffffffc0a0a7812 */ /* 0x000fe200078ec0ff */
[----:B------:R-:W-:Y:S01]  /*0420*/  IMAD.MOV.U32 R22, RZ, RZ, 0x1 ;  /* 0x00000001ff167424 */ /* 0x000fe200078e00ff */
[----:B------:R-:W-:-:S02]  /*0430*/  LEA.HI R9, R9, R8, RZ, 0x3 ;  /* 0x0000000809097211 */ /* 0x000fc400078f18ff */
[----:B------:R-:W3:Y:S01]  /*0440*/  LDC R13, c[0x0][0x140] ;  /* 0x00005000ff0d7b82 */ /* 0x000ee20000000800 */
[----:B------:R-:W-:Y:S01]  /*0450*/  IMAD.IADD R10, R5, 0x1, -R10 ;  /* 0x00000001050a7824 */ /* 0x000fe200078e0a0a */
[--C-:B------:R-:W-:Y:S02]  /*0460*/  SHF.R.S32.HI R6, RZ, 0x3, R9.reuse ;  /* 0x00000003ff067819 */ /* 0x100fe40000011409 */
[----:B------:R-:W-:Y:S02]  /*0470*/  SHF.R.S32.HI R9, RZ, 0x1f, R9 ;  /* 0x0000001fff097819 */ /* 0x000fe40000011409 */
[----:B------:R-:W-:Y:S02]  /*0480*/  ISETP.NE.AND P3, PT, R2, RZ, PT ;  /* 0x000000ff0200720c */ /* 0x000fe40003f65270 */
[----:B0-----:R-:W-:Y:S02]  /*0490*/  I2FP.F32.U32 R11, UR8 ;  /* 0x00000008000b7c45 */ /* 0x001fe40008201000 */
[----:B------:R-:W-:-:S02]  /*04a0*/  LEA.HI R9, R9, R6, RZ, 0x2 ;  /* 0x0000000609097211 */ /* 0x000fc400078f10ff */
[----:B-----5:R-:W-:Y:S01]  /*04b0*/  ISETP.NE.OR P0, PT, R0, RZ, !P0 ;  /* 0x000000ff0000720c */ /* 0x020fe20004705670 */
[----:B------:R-:W-:Y:S01]  /*04c0*/  FMUL R11, R11, UR4 ;  /* 0x000000040b0b7c20 */ /* 0x000fe20008400000 */
[----:B------:R-:W-:Y:S01]  /*04d0*/  LOP3.LUT R9, R9, 0xfffffffc, RZ, 0xc0, !PT ;  /* 0xfffffffc09097812 */ /* 0x000fe200078ec0ff */
[----:B------:R-:W-:Y:S01]  /*04e0*/  ULDC UR4, c[0x0][0x154] ;  /* 0x0000550000047ab9 */ /* 0x000fe20000000800 */
[----:B------:R-:W-:-:S03]  /*04f0*/  SHF.R.S32.HI R0, RZ, 0x1f, R3 ;  /* 0x0000001fff007819 */ /* 0x000fc60000011403 */
[----:B------:R-:W0:Y:S01]  /*0500*/  F2I.U32.TRUNC.NTZ R11, R11 ;  /* 0x0000000b000b7305 */ /* 0x000e22000020f000 */
[----:B------:R-:W-:Y:S01]  /*0510*/  IMAD.IADD R9, R6, 0x1, -R9 ;  /* 0x0000000106097824 */ /* 0x000fe200078e0a09 */
[----:B------:R-:W-:-:S03]  /*0520*/  LEA.HI R0, R0, R3, RZ, 0x2 ;  /* 0x0000000300007211 */ /* 0x000fc600078f10ff */
[----:B------:R-:W-:Y:S01]  /*0530*/  IMAD R10, R10, 0x4, R9 ;  /* 0x000000040a0a7824 */ /* 0x000fe200078e0209 */
[----:B------:R-:W-:Y:S01]  /*0540*/  VOTEU.ALL UP0, P0 ;  /* 0x00000000003f7886 */ /* 0x000fe20000000000 */
[----:B------:R-:W-:Y:S01]  /*0550*/  LOP3.LUT R0, R0, 0xfffffffc, RZ, 0xc0, !PT ;  /* 0xfffffffc00007812 */ /* 0x000fe200078ec0ff */
[----:B------:R-:W-:Y:S01]  /*0560*/  VOTEU.ALL UP1, P0 ;  /* 0x00000000003f7886 */ /* 0x000fe20000020000 */
[C---:B------:R-:W-:Y:S01]  /*0570*/  IMAD.SHL.U32 R19, R10.reuse, 0x4, RZ ;  /* 0x000000040a137824 */ /* 0x040fe200078e00ff */
[----:B------:R-:W-:Y:S01]  /*0580*/  SHF.R.S32.HI R9, RZ, 0x1f, R10 ;  /* 0x0000001fff097819 */ /* 0x000fe2000001140a */
[----:B------:R-:W5:Y:S01]  /*0590*/  @!UP0 S2UR UR7, SR_CgaCtaId ;  /* 0x00000000000789c3 */ /* 0x000f620000008800 */
[----:B------:R-:W-:Y:S01]  /*05a0*/  IMAD.IADD R3, R3, 0x1, -R0 ;  /* 0x0000000103037824 */ /* 0x000fe200078e0a00 */
[----:B------:R-:W-:Y:S01]  /*05b0*/  @!UP0 UMOV UR6, 0x400 ;  /* 0x0000040000068882 */ /* 0x000fe20000000000 */
[----:B------:R-:W-:Y:S01]  /*05c0*/  LEA.HI R9, R9, R10, RZ, 0x2 ;  /* 0x0000000a09097211 */ /* 0x000fe200078f10ff */
[----:B0-----:R-:W-:Y:S01]  /*05d0*/  IMAD.MOV R15, RZ, RZ, -R11 ;  /* 0x000000ffff0f7224 */ /* 0x001fe200078e0a0b */
[----:B------:R-:W-:-:S02]  /*05e0*/  LOP3.LUT R19, R10, 0xc, R19, 0x78, !PT ;  /* 0x0000000c0a137812 */ /* 0x000fc400078e7813 */
[----:B------:R-:W-:Y:S01]  /*05f0*/  LOP3.LUT R11, R9, 0xfffffffc, RZ, 0xc0, !PT ;  /* 0xfffffffc090b7812 */ /* 0x000fe200078ec0ff */
[----:B--2---:R-:W-:Y:S01]  /*0600*/  IMAD R6, R12, R15, UR8 ;  /* 0x000000080c067e24 */ /* 0x004fe2000f8e020f */
[----:B-1----:R-:W-:Y:S01]  /*0610*/  I2FP.F32.U32 R12, R4 ;  /* 0x00000004000c7245 */ /* 0x002fe20000201000 */
[----:B------:R-:W0:Y:S01]  /*0620*/  LDC R9, c[0x0][0x148] ;  /* 0x00005200ff097b82 */ /* 0x000e220000000800 */
[----:B------:R-:W-:Y:S01]  /*0630*/  ISETP.NE.AND P1, PT, R3, 0x3, PT ;  /* 0x000000030300780c */ /* 0x000fe20003f25270 */
[----:B------:R-:W-:Y:S01]  /*0640*/  IMAD.IADD R11, R10, 0x1, -R11 ;  /* 0x000000010a0b7824 */ /* 0x000fe200078e0a0b */
[----:B---3--:R-:W-:Y:S01]  /*0650*/  ISETP.EQ.U32.AND P2, PT, R13, 0x1, PT ;  /* 0x000000010d00780c */ /* 0x008fe20003f42070 */
[----:B------:R-:W-:Y:S01]  /*0660*/  FMUL R12, R12, UR4 ;  /* 0x000000040c0c7c20 */ /* 0x000fe20008400000 */
[----:B------:R-:W-:Y:S01]  /*0670*/  UMOV UR4, 0x20 ;  /* 0x0000002000047882 */ /* 0x000fe20000000000 */
[----:B------:R-:W-:Y:S01]  /*0680*/  ISETP.EQ.OR P1, PT, R3, RZ, !P1 ;  /* 0x000000ff0300720c */ /* 0x000fe20004f22670 */
[----:B------:R-:W-:-:S04]  /*0690*/  @!UP0 UIADD3 UR4, -UR4, 0x100000, URZ ;  /* 0x0010000004048890 */ /* 0x000fc8000fffe13f */
[----:B------:R-:W-:Y:S02]  /*06a0*/  @!UP0 USHF.L.U32 UR5, UR4, 0xb, URZ ;  /* 0x0000000b04058899 */ /* 0x000fe4000800063f */
[----:B------:R-:W-:Y:S01]  /*06b0*/  @!UP0 USHF.L.U32 UR4, UR4, 0x1, URZ ;  /* 0x0000000104048899 */ /* 0x000fe2000800063f */
[----:B------:R-:W-:Y:S01]  /*06c0*/  ISETP.NE.AND P4, PT, R11, R6, PT ;  /* 0x000000060b00720c */ /* 0x000fe20003f85270 */
[----:B------:R-:W1:Y:S01]  /*06d0*/  F2I.U32.TRUNC.NTZ R12, R12 ;  /* 0x0000000c000c7305 */ /* 0x000e62000020f000 */
[----:B------:R-:W-:Y:S01]  /*06e0*/  ISETP.EQ.AND P1, PT, R2, RZ, P1 ;  /* 0x000000ff0200720c */ /* 0x000fe20000f22270 */
[----:B-----5:R-:W-:-:S03]  /*06f0*/  @!UP0 ULEA UR6, UR7, UR6, 0x18 ;  /* 0x0000000607068291 */ /* 0x020fc6000f8ec03f */
[----:B------:R-:W-:Y:S01]  /*0700*/  SEL R18, RZ, 0x1, !P1 ;  /* 0x00000001ff127807 */ /* 0x000fe20004800000 */
[----:B------:R-:W-:Y:S01]  /*0710*/  VOTEU.ALL UP0, P0 ;  /* 0x00000000003f7886 */ /* 0x000fe20000000000 */
[----:B------:R-:W-:Y:S01]  /*0720*/  LOP3.LUT P0, RZ, R8, 0x7, RZ, 0xc0, !PT ;  /* 0x0000000708ff7812 */ /* 0x000fe2000780c0ff */
[----:B------:R-:W-:-:S04]  /*0730*/  VIADD R8, R2, 0xffffffff ;  /* 0xffffffff02087836 */ /* 0x000fc80000000000 */
[----:B------:R-:W-:Y:S02]  /*0740*/  @P4 SHF.R.S32.HI R0, RZ, 0x1f, R19 ;  /* 0x0000001fff004819 */ /* 0x000fe40000011413 */
[----:B------:R-:W-:Y:S01]  /*0750*/  ISETP.LT.U32.AND P0, PT, R19, 0x8, !P0 ;  /* 0x000000081300780c */ /* 0x000fe20004701070 */
[----:B-1----:R-:W-:Y:S01]  /*0760*/  IMAD.MOV R23, RZ, RZ, -R12 ;  /* 0x000000ffff177224 */ /* 0x002fe200078e0a0c */
[----:B------:R-:W-:Y:S01]  /*0770*/  @P4 LEA.HI R0, R0, R19, RZ, 0x2 ;  /* 0x0000001300004211 */ /* 0x000fe200078f10ff */
[----:B------:R-:W1:Y:S02]  /*0780*/  FENCE.VIEW.ASYNC.S ;  /* 0x00000000000073c6 */ /* 0x000e640000000000 */
[----:B-1----:R1:W2:Y:S01]  /*0790*/  @!UP0 SYNCS.EXCH.64 URZ, [UR6+0x80], UR4 ;  /* 0x00008004063f85b2 */ /* 0x0022a20008000100 */
[----:B------:R-:W-:Y:S01]  /*07a0*/  ISETP.GE.U32.AND P6, PT, R8, 0x2, PT ;  /* 0x000000020800780c */ /* 0x000fe20003fc6070 */
[----:B0-----:R-:W-:Y:S01]  /*07b0*/  IMAD R11, R9, R23, R4 ;  /* 0x00000017090b7224 */ /* 0x001fe200078e0204 */
[----:B------:R-:W-:-:S02]  /*07c0*/  @P4 SHF.R.S32.HI R0, RZ, 0x2, R0 ;  /* 0x00000002ff004819 */ /* 0x000fc40000011400 */
[----:B------:R-:W-:Y:S02]  /*07d0*/  SEL R18, R18, 0x2, P6 ;  /* 0x0000000212127807 */ /* 0x000fe40003000000 */
[----:B------:R-:W-:Y:S02]  /*07e0*/  @P4 ISETP.NE.AND P5, PT, R0, R11, PT ;  /* 0x0000000b0000420c */ /* 0x000fe40003fa5270 */
[----:B------:R-:W-:Y:S02]  /*07f0*/  SEL R11, RZ, 0x1, !P0 ;  /* 0x00000001ff0b7807 */ /* 0x000fe40004000000 */
[----:B------:R-:W-:Y:S02]  /*0800*/  @P4 SEL R22, RZ, 0x1, P5 ;  /* 0x00000001ff164807 */ /* 0x000fe40002800000 */
[----:B------:R-:W-:Y:S02]  /*0810*/  LOP3.LUT R0, R95, 0x7f, RZ, 0xc0, !PT ;  /* 0x0000007f5f007812 */ /* 0x000fe400078ec0ff */
[----:B------:R-:W-:Y:S01]  /*0820*/  LOP3.LUT R22, R22, R11, RZ, 0xc0, !PT ;  /* 0x0000000b16167212 */ /* 0x000fe200078ec0ff */
[----:B------:R1:W0:Y:S01]  /*0830*/  @!UP1 SYNCS.EXCH.64 URZ, [UR6+0x88], UR4 ;  /* 0x00008804063f95b2 */ /* 0x0002220008000100 */
[----:B------:R-:W-:Y:S01]  /*0840*/  NOP ;  /* 0x0000000000007918 */ /* 0x000fe20000000000 */
[----:B-12---:R-:W-:Y:S05]  /*0850*/  @!P2 BRA `(.L_x_3) ;  /* 0x000000000008a947 */ /* 0x006fea0003800000 */
[----:B0---4-:R-:W-:Y:S01]  /*0860*/  UCGABAR_ARV ;  /* 0x00000000000079c7 */ /* 0x011fe20008000000 */
[----:B------:R-:W-:Y:S05]  /*0870*/  BRA `(.L_x_4) ;  /* 0x0000000000047947 */ /* 0x000fea0003800000 */
.L_x_3:
[----:B0---4-:R-:W-:Y:S01]  /*0880*/  NOP ;  /* 0x0000000000007918 */ /* 0x011fe20000000000 */
.L_x_4:
[----:B------:R-:W0:Y:S01]  /*0890*/  LDC R2, c[0x0][0x65c] ;  /* 0x00019700ff027b82 */ /* 0x000e220000000800 */
[----:B------:R-:W-:Y:S02]  /*08a0*/  IMAD.U32 R10, RZ, RZ, UR8 ;  /* 0x00000008ff0a7e24 */ /* 0x000fe4000f8e00ff */
[----:B------:R-:W-:Y:S01]  /*08b0*/  IMAD.MOV.U32 R11, RZ, RZ, RZ ;  /* 0x000000ffff0b7224 */ /* 0x000fe200078e00ff */
[----:B0-----:R-:W-:-:S04]  /*08c0*/  ISETP.NE.AND P1, PT, R2, 0x1, PT ;  /* 0x000000010200780c */ /* 0x001fc80003f25270 */
[----:B------:R-:W-:-:S09]  /*08d0*/  P2R R5, PR, RZ, 0x2 ;  /* 0x00000002ff057803 */ /* 0x000fd20000000000 */
[----:B------:R-:W0:Y:S01]  /*08e0*/  @P1 LDC R17, c[0x0][0x10] ;  /* 0x00000400ff111b82 */ /* 0x000e220000000800 */
[----:B------:R-:W-:Y:S02]  /*08f0*/  @P1 IMAD.MOV.U32 R5, RZ, RZ, RZ ;  /* 0x000000ffff051224 */ /* 0x000fe400078e00ff */
[----:B------:R-:W-:-:S05]  /*0900*/  @P1 IMAD.MOV.U32 R15, RZ, RZ, RZ ;  /* 0x000000ffff0f1224 */ /* 0x000fca00078e00ff */
[----:B------:R-:W1:Y:S01]  /*0910*/  @!P1 LDC R13, c[0x0][0xc] ;  /* 0x00000300ff0d9b82 */ /* 0x000e620000000800 */
[----:B------:R-:W-:Y:S01]  /*0920*/  ULDC UR4, c[0x0][0xc] ;  /* 0x0000030000047ab9 */ /* 0x000fe20000000800 */
[----:B------:R-:W-:Y:S01]  /*0930*/  ULDC UR5, c[0x0][0x10] ;  /* 0x0000040000057ab9 */ /* 0x000fe20000000800 */
[----:B------:R-:W-:Y:S01]  /*0940*/  ULDC UR6, c[0x0][0x14] ;  /* 0x0000050000067ab9 */ /* 0x000fe20000000800 */
[----:B------:R-:W-:-:S04]  /*0950*/  UIMAD.WIDE.U32 UR4, UR4, UR5, URZ ;  /* 0x00000005040472a5 */ /* 0x000fc8000f8e003f */
[----:B------:R-:W-:Y:S02]  /*0960*/  UIMAD.WIDE.U32 UR36, UR4, UR6, URZ ;  /* 0x00000006042472a5 */ /* 0x000fe4000f8e003f */
[----:B------:R-:W-:-:S04]  /*0970*/  UIMAD UR42, UR5, UR6, URZ ;  /* 0x00000006052a72a4 */ /* 0x000fc8000f8e023f */
[----:B------:R-:W-:Y:S01]  /*0980*/  UIADD3 UR42, UR37, UR42, URZ ;  /* 0x0000002a252a7290 */ /* 0x000fe2000fffe03f */
[----:B0-----:R-:W-:-:S04]  /*0990*/  @P1 IMAD.WIDE.U32 R16, R17, UR8, R4 ;  /* 0x0000000811101c25 */ /* 0x001fc8000f8e0004 */
[----:B------:R-:W-:Y:S02]  /*09a0*/  @P1 IMAD.IADD R17, R17, 0x1, R15 ;  /* 0x0000000111111824 */ /* 0x000fe400078e020f */
[----:B-1----:R-:W-:-:S04]  /*09b0*/  @!P1 IMAD.WIDE.U32 R10, R4, R13, R10 ;  /* 0x0000000d040a9225 */ /* 0x002fc800078e000a */
[----:B------:R-:W-:Y:S02]  /*09c0*/  @!P1 IMAD.MOV.U32 R16, RZ, RZ, R10 ;  /* 0x000000ffff109224 */ /* 0x000fe400078e000a */
[----:B------:R-:W-:Y:S01]  /*09d0*/  @!P1 IMAD.MOV.U32 R17, RZ, RZ, R11 ;  /* 0x000000ffff119224 */ /* 0x000fe200078e000b */
[----:B------:R-:W-:Y:S06]  /*09e0*/  @!P2 BRA `(.L_x_5) ;  /* 0x00000000000ca947 */ /* 0x000fec0003800000 */
[----:B------:R-:W-:Y:S01]  /*09f0*/  UCGABAR_WAIT ;  /* 0x0000000000007dc7 */ /* 0x000fe20008000000 */
[----:B------:R-:W-:Y:S01]  /*0a00*/  CCTL.IVALL ;  /* 0x00000000ff00798f */ /* 0x000fe20002000000 */
[----:B------:R-:W-:Y:S05]  /*0a10*/  BRA `(.L_x_6) ;  /* 0x0000000000047947 */ /* 0x000fea0003800000 */
.L_x_5:
[----:B------:R-:W-:Y:S06]  /*0a20*/  BAR.SYNC.DEFER_BLOCKING 0x0 ;  /* 0x0000000000007b1d */ /* 0x000fec0000010000 */
.L_x_6:
[----:B------:R-:W-:Y:S05]  /*0a30*/  @!P3 BRA `(.L_x_7) ;  /* 0x0000005c00c4b947 */ /* 0x000fea0003800000 */
[----:B------:R-:W-:-:S13]  /*0a40*/  ISETP.GT.U32.AND P0, PT, R8, 0x1, PT ;  /* 0x000000010800780c */ /* 0x000fda0003f04070 */
[----:B------:R-:W-:Y:S05]  /*0a50*/  @P0 EXIT ;  /* 0x000000000000094d */ /* 0x000fea0003800000 */
[----:B------:R-:W-:Y:S01]  /*0a60*/  ULDC.64 UR4, c[0x0][0x650] ;  /* 0x0001940000047ab9 */ /* 0x000fe20000000a00 */
[----:B------:R-:W-:Y:S01]  /*0a70*/  PRMT R3, RZ, 0x7610, R3 ;  /* 0x00007610ff037816 */ /* 0x000fe20000000003 */
[----:B------:R-:W-:Y:S01]  /*0a80*/  IMAD.MOV.U32 R103, RZ, RZ, -0x1 ;  /* 0xffffffffff677424 */ /* 0x000fe200078e00ff */
[----:B------:R-:W-:Y:S01]  /*0a90*/  ISETP.GE.U32.AND P0, PT, R16, UR4, PT ;  /* 0x0000000410007c0c */ /* 0x000fe2000bf06070 */
[----:B------:R-:W-:Y:S02]  /*0aa0*/  IMAD.MOV.U32 R100, RZ, RZ, -0x1 ;  /* 0xffffffffff647424 */ /* 0x000fe400078e00ff */
[----:B------:R-:W-:Y:S01]  /*0ab0*/  IMAD.MOV.U32 R101, RZ, RZ, -0x1 ;  /* 0xffffffffff657424 */ /* 0x000fe200078e00ff */
[----:B------:R-:W-:-:S13]  /*0ac0*/  ISETP.GE.U32.AND.EX P0, PT, R17, UR5, PT, P0 ;  /* 0x0000000511007c0c */ /* 0x000fda000bf06100 */
[----:B------:R-:W-:Y:S05]  /*0ad0*/  @P0 BRA `(.L_x_8) ;  /* 0x0000000400280947 */ /* 0x000fea0003800000 */
[----:B------:R-:W0:Y:S01]  /*0ae0*/  LDC.64 R24, c[0x0][0x628] ;  /* 0x00018a00ff187b82 */ /* 0x000e220000000a00 */
[----:B------:R-:W-:Y:S02]  /*0af0*/  IMAD.MOV.U32 R10, RZ, RZ, R16 ;  /* 0x000000ffff0a7224 */ /* 0x000fe400078e0010 */
[----:B------:R-:W-:-:S05]  /*0b00*/  IMAD.MOV.U32 R11, RZ, RZ, R17 ;  /* 0x000000ffff0b7224 */ /* 0x000fca00078e0011 */
[----:B------:R-:W1:Y:S08]  /*0b10*/  LDC R8, c[0x0][0x630] ;  /* 0x00018c00ff087b82 */ /* 0x000e700000000800 */
[----:B------:R-:W2:Y:S01]  /*0b20*/  LDC.64 R26, c[0x0][0x620] ;  /* 0x00018800ff1a7b82 */ /* 0x000ea20000000a00 */
[----:B0-----:R-:W-:-:S04]  /*0b30*/  ISETP.NE.U32.AND P0, PT, R24, RZ, PT ;  /* 0x000000ff1800720c */ /* 0x001fc80003f05070 */
[----:B------:R-:W-:-:S13]  /*0b40*/  ISETP.NE.AND.EX P0, PT, R25, RZ, PT, P0 ;  /* 0x000000ff1900720c */ /* 0x000fda0003f05300 */
[----:B-12---:R-:W-:Y:S05]  /*0b50*/  @!P0 BRA `(.L_x_9) ;  /* 0x0000000000288947 */ /* 0x006fea0003800000 */
[----:B------:R-:W0:Y:S02]  /*0b60*/  LDC R3, c[0x0][0x634] ;  /* 0x00018d00ff037b82 */ /* 0x000e240000000800 */
[----:B0-----:R-:W-:-:S05]  /*0b70*/  IADD3 R3, P0, R16, R3, RZ ;  /* 0x0000000310037210 */ /* 0x001fca0007f1e0ff */
[----:B------:R-:W-:-:S04]  /*0b80*/  IMAD.X R21, RZ, RZ, R17, P0 ;  /* 0x000000ffff157224 */ /* 0x000fc800000e0611 */
[----:B------:R-:W-:-:S04]  /*0b90*/  IMAD.WIDE.U32 R10, R21, R24, RZ ;  /* 0x00000018150a7225 */ /* 0x000fc800078e00ff */
[----:B------:R-:W-:-:S04]  /*0ba0*/  IMAD.WIDE.U32 R12, P0, R3, R25, R10 ;  /* 0x00000019030c7225 */ /* 0x000fc8000780000a */
[----:B------:R-:W-:-:S04]  /*0bb0*/  IMAD.WIDE.U32 R10, R3, R24, RZ ;  /* 0x00000018030a7225 */ /* 0x000fc800078e00ff */
[----:B------:R-:W-:Y:S01]  /*0bc0*/  IMAD.X R15, RZ, RZ, RZ, P0 ;  /* 0x000000ffff0f7224 */ /* 0x000fe200000e06ff */
[----:B------:R-:W-:Y:S01]  /*0bd0*/  IADD3 RZ, P0, R11, R12, RZ ;  /* 0x0000000c0bff7210 */ /* 0x000fe20007f1e0ff */
[----:B------:R-:W-:-:S04]  /*0be0*/  IMAD.MOV.U32 R14, RZ, RZ, R13 ;  /* 0x000000ffff0e7224 */ /* 0x000fc800078e000d */
[----:B------:R-:W-:-:S08]  /*0bf0*/  IMAD.WIDE.U32.X R10, R21, R25, R14, P0 ;  /* 0x00000019150a7225 */ /* 0x000fd000000e040e */
.L_x_9:
[----:B------:R-:W0:Y:S01]  /*0c00*/  LDC.64 R30, c[0x0][0x640] ;  /* 0x00019000ff1e7b82 */ /* 0x000e220000000a00 */
[-CC-:B------:R-:W-:Y:S01]  /*0c10*/  SHF.R.U64 R101, R10, R8.reuse, R11.reuse ;  /* 0x000000080a657219 */ /* 0x180fe2000000120b */
[----:B------:R-:W-:Y:S01]  /*0c20*/  IMAD R29, R9, R23, R4 ;  /* 0x00000017091d7224 */ /* 0x000fe200078e0204 */
[----:B------:R-:W-:Y:S01]  /*0c30*/  SHF.R.U32.HI R3, RZ, R8, R11 ;  /* 0x00000008ff037219 */ /* 0x000fe2000001160b */
[----:B------:R-:W-:Y:S01]  /*0c40*/  IMAD.MOV.U32 R23, RZ, RZ, 0x1 ;  /* 0x00000001ff177424 */ /* 0x000fe200078e00ff */
[----:B------:R-:W-:-:S03]  /*0c50*/  IADD3 R5, P0, RZ, -R101, RZ ;  /* 0x80000065ff057210 */ /* 0x000fc60007f1e0ff */
[----:B------:R-:W1:Y:S02]  /*0c60*/  LDC R12, c[0x0][0x618] ;  /* 0x00018600ff0c7b82 */ /* 0x000e640000000800 */
[----:B------:R-:W-:Y:S02]  /*0c70*/  IMAD.X R3, RZ, RZ, ~R3, P0 ;  /* 0x000000ffff037224 */ /* 0x000fe400000e0e03 */
[----:B------:R-:W-:-:S04]  /*0c80*/  IMAD.WIDE.U32 R10, R5, R26, R16 ;  /* 0x0000001a050a7225 */ /* 0x000fc800078e0010 */
[----:B------:R-:W2:Y:S01]  /*0c90*/  LDC R20, c[0x0][0x608] ;  /* 0x00018200ff147b82 */ /* 0x000ea20000000800 */
[----:B------:R-:W-:Y:S02]  /*0ca0*/  IMAD R8, R3, R26, RZ ;  /* 0x0000001a03087224 */ /* 0x000fe400078e02ff */
[----:B------:R-:W-:Y:S02]  /*0cb0*/  IMAD.MOV.U32 R3, RZ, RZ, -0x1 ;  /* 0xffffffffff037424 */ /* 0x000fe400078e00ff */
[----:B------:R-:W-:-:S03]  /*0cc0*/  IMAD R5, R5, R27, R8 ;  /* 0x0000001b05057224 */ /* 0x000fc600078e0208 */
[----:B------:R-:W3:Y:S01]  /*0cd0*/  LDC R28, c[0x0][0x658] ;  /* 0x00019600ff1c7b82 */ /* 0x000ee20000000800 */
[----:B------:R-:W-:Y:S01]  /*0ce0*/  IMAD.IADD R5, R11, 0x1, R5 ;  /* 0x000000010b057824 */ /* 0x000fe200078e0205 */
[----:B0-----:R-:W-:-:S04]  /*0cf0*/  ISETP.NE.U32.AND P0, PT, R30, RZ, PT ;  /* 0x000000ff1e00720c */ /* 0x001fc80003f05070 */
[----:B------:R-:W-:Y:S02]  /*0d00*/  ISETP.NE.AND.EX P0, PT, R31, RZ, PT, P0 ;  /* 0x000000ff1f00720c */ /* 0x000fe40003f05300 */
[----:B------:R-:W0:Y:S01]  /*0d10*/  LDC R24, c[0x0][0x600] ;  /* 0x00018000ff187b82 */ /* 0x000e220000000800 */
[-CC-:B-1----:R-:W-:Y:S02]  /*0d20*/  SHF.R.U64 R14, R10, R12.reuse, R5.reuse ;  /* 0x0000000c0a0e7219 */ /* 0x182fe40000001205 */
[----:B------:R-:W-:-:S05]  /*0d30*/  SHF.R.U32.HI R5, RZ, R12, R5 ;  /* 0x0000000cff057219 */ /* 0x000fca0000011605 */
[----:B------:R-:W1:Y:S01]  /*0d40*/  LDC R15, c[0x0][0x648] ;  /* 0x00019200ff0f7b82 */ /* 0x000e620000000800 */
[-CC-:B--2---:R-:W-:Y:S02]  /*0d50*/  SHF.R.U64 R27, R14, R20.reuse, R5.reuse ;  /* 0x000000140e1b7219 */ /* 0x184fe40000001205 */
[----:B------:R-:W-:-:S05]  /*0d60*/  SHF.R.U32.HI R5, RZ, R20, R5 ;  /* 0x00000014ff057219 */ /* 0x000fca0000011605 */
[----:B------:R-:W2:Y:S01]  /*0d70*/  LDC R21, c[0x0][0x638] ;  /* 0x00018e00ff157b82 */ /* 0x000ea20000000800 */
[-CC-:B---3--:R-:W-:Y:S02]  /*0d80*/  SHF.R.U64 R20, R27, R28.reuse, R5.reuse ;  /* 0x0000001c1b147219 */ /* 0x188fe40000001205 */
[-C--:B------:R-:W-:Y:S02]  /*0d90*/  SHF.L.U32 R3, R3, R28.reuse, RZ ;  /* 0x0000001c03037219 */ /* 0x080fe400000006ff */
[----:B------:R-:W-:Y:S01]  /*0da0*/  SHF.R.U32.HI R5, RZ, R28, R5 ;  /* 0x0000001cff057219 */ /* 0x000fe20000011605 */
[----:B------:R-:W-:Y:S01]  /*0db0*/  IMAD.MOV.U32 R4, RZ, RZ, R20 ;  /* 0x000000ffff047224 */ /* 0x000fe200078e0014 */
[----:B------:R-:W-:Y:S01]  /*0dc0*/  LOP3.LUT R12, RZ, R3, RZ, 0x33, !PT ;  /* 0x00000003ff0c7212 */ /* 0x000fe200078e33ff */
[----:B------:R-:W3:Y:S01]  /*0dd0*/  LDC R25, c[0x0][0x610] ;  /* 0x00018400ff197b82 */ /* 0x000ee20000000800 */
[----:B------:R-:W-:Y:S05]  /*0de0*/  @!P0 BRA `(.L_x_10) ;  /* 0x0000000000288947 */ /* 0x000fea0003800000 */
[----:B------:R-:W4:Y:S02]  /*0df0*/  LDC R3, c[0x0][0x64c] ;  /* 0x00019300ff037b82 */ /* 0x000f240000000800 */
[----:B----4-:R-:W-:-:S05]  /*0e00*/  IADD3 R3, P0, R20, R3, RZ ;  /* 0x0000000314037210 */ /* 0x010fca0007f1e0ff */
        /* <DEDUP_REMOVED lines=8> */
.L_x_10:
[----:B-1----:R-:W-:Y:S01]  /*0e90*/  SHF.R.U64 R4, R4, R15, R5 ;  /* 0x0000000f04047219 */ /* 0x002fe20000001205 */
[----:B0-----:R-:W-:Y:S01]  /*0ea0*/  VIADD R5, R24, 0xffffffff ;  /* 0xffffffff18057836 */ /* 0x001fe20000000000 */
[----:B------:R-:W-:Y:S02]  /*0eb0*/  SHF.L.U32 R3, R23, R28, RZ ;  /* 0x0000001c17037219 */ /* 0x000fe400000006ff */
[----:B------:R-:W-:Y:S01]  /*0ec0*/  LOP3.LUT R12, R27, R12, RZ, 0xc0, !PT ;  /* 0x0000000c1b0c7212 */ /* 0x000fe200078ec0ff */
[----:B------:R-:W-:Y:S01]  /*0ed0*/  IMAD.MOV R8, RZ, RZ, -R4 ;  /* 0x000000ffff087224 */ /* 0x000fe200078e0a04 */
[----:B------:R-:W-:Y:S02]  /*0ee0*/  SEL R6, R6, R29, !P1 ;  /* 0x0000001d06067207 */ /* 0x000fe40004800000 */
[----:B------:R-:W-:Y:S01]  /*0ef0*/  LOP3.LUT R5, R14, R5, RZ, 0xc0, !PT ;  /* 0x000000050e057212 */ /* 0x000fe200078ec0ff */
[----:B------:R-:W-:Y:S02]  /*0f00*/  IMAD R9, R3, R4, R12 ;  /* 0x0000000403097224 */ /* 0x000fe400078e020c */
[----:B--2---:R-:W-:-:S02]  /*0f10*/  IMAD R3, R8, R21, R20 ;  /* 0x0000001508037224 */ /* 0x004fc400078e0214 */
[----:B---3--:R-:W-:Y:S02]  /*0f20*/  IMAD R6, R9, R25, R6 ;  /* 0x0000001909067224 */ /* 0x008fe400078e0206 */
[----:B------:R-:W-:Y:S02]  /*0f30*/  IMAD R103, R3, R24, R5 ;  /* 0x0000001803677224 */ /* 0x000fe400078e0205 */
[----:B------:R-:W-:-:S03]  /*0f40*/  IMAD.MOV.U32 R4, RZ, RZ, 0x1 ;  /* 0x00000001ff047424 */ /* 0x000fc600078e00ff */
[----:B------:R-:W-:Y:S02]  /*0f50*/  SEL R100, R103, R6, !P1 ;  /* 0x0000000667647207 */ /* 0x000fe40004800000 */
[----:B------:R-:W-:Y:S02]  /*0f60*/  PRMT R3, R4, 0x7610, R3 ;  /* 0x0000761004037816 */ /* 0x000fe40000000003 */
[----:B------:R-:W-:-:S07]  /*0f70*/  SEL R103, R6, R103, !P1 ;  /* 0x0000006706677207 */ /* 0x000fce0004800000 */
.L_x_8:
[----:B------:R-:W-:-:S08]  /*0f80*/  NOP ;  /* 0x0000000000007918 */ /* 0x000fd00000000000 */
[----:B------:R-:W0:Y:S02]  /*0f90*/  USETMAXREG.TRY_ALLOC.CTAPOOL UP0, 0xe8 ;  /* 0x000000e8000079c8 */ /* 0x000e240008000600 */
[----:B0-----:R-:W-:-:S13]  /*0fa0*/  PLOP3.LUT P0, PT, PT, PT, UP0, 0x80, 0x0 ;  /* 0x000000000000781c */ /* 0x001fda0003f0f008 */
[----:B------:R-:W-:Y:S05]  /*0fb0*/  @!P0 BRA `(.L_x_8) ;  /* 0xfffffffc00f08947 */ /* 0x000fea000383ffff */
[----:B------:R-:W-:Y:S01]  /*0fc0*/  ULDC.64 UR4, c[0x0][0x598] ;  /* 0x0001660000047ab9 */ /* 0x000fe20000000a00 */
[----:B------:R-:W-:Y:S01]  /*0fd0*/  ULDC.64 UR38, c[0x0][0x208] ;  /* 0x0000820000267ab9 */ /* 0x000fe20000000a00 */
[----:B------:R-:W-:-:S04]  /*0fe0*/  ISETP.NE.U32.AND P0, PT, RZ, UR4, PT ;  /* 0x00000004ff007c0c */ /* 0x000fc8000bf05070 */
[----:B------:R-:W-:-:S13]  /*0ff0*/  ISETP.NE.AND.EX P0, PT, RZ, UR5, PT, P0 ;  /* 0x00000005ff007c0c */ /* 0x000fda000bf05300 */
[----:B------:R-:W-:Y:S05]  /*1000*/  @!P0 BRA `(.L_x_11) ;  /* 0x00000000001c8947 */ /* 0x000fea0003800000 */
[----:B------:R-:W0:Y:S02]  /*1010*/  LDC.64 R4, c[0x0][0x598] ;  /* 0x00016600ff047b82 */ /* 0x000e240000000a00 */
[----:B0-----:R-:W2:Y:S02]  /*1020*/  LDG.E.64 R4, desc[UR38][R4.64] ;  /* 0x0000002604047981 */ /* 0x001ea4000c1e1b00 */
[----:B--2---:R-:W-:-:S04]  /*1030*/  ISETP.NE.U32.AND P0, PT, R4, RZ, PT ;  /* 0x000000ff0400720c */ /* 0x004fc80003f05070 */
[----:B------:R-:W-:-:S13]  /*1040*/  ISETP.NE.AND.EX P0, PT, R5, RZ, PT, P0 ;  /* 0x000000ff0500720c */ /* 0x000fda0003f05300 */
[----:B------:R-:W-:Y:S05]  /*1050*/  @!P0 BRA `(.L_x_11) ;  /* 0x0000000000088947 */ /* 0x000fea0003800000 */
[----:B------:R0:W5:Y:S01]  /*1060*/  LD.E R23, desc[UR38][R4.64] ;  /* 0x0000002604177980 */ /* 0x000162000c101900 */
[----:B------:R-:W-:Y:S05]  /*1070*/  BRA `(.L_x_12) ;  /* 0x0000000000247947 */ /* 0x000fea0003800000 */
.L_x_11:
[----:B------:R-:W-:Y:S02]  /*1080*/  ULDC.64 UR4, c[0x0][0x588] ;  /* 0x0001620000047ab9 */ /* 0x000fe40000000a00 */
[----:B------:R-:W-:-:S04]  /*1090*/  ISETP.NE.U32.AND P0, PT, RZ, UR4, PT ;  /* 0x00000004ff007c0c */ /* 0x000fc8000bf05070 */
[----:B------:R-:W-:-:S13]  /*10a0*/  ISETP.NE.AND.EX P0, PT, RZ, UR5, PT, P0 ;  /* 0x00000005ff007c0c */ /* 0x000fda000bf05300 */
[----:B------:R-:W-:Y:S05]  /*10b0*/  @!P0 BRA `(.L_x_13) ;  /* 0x00000000000c8947 */ /* 0x000fea0003800000 */
[----:B------:R-:W0:Y:S02]  /*10c0*/  LDC.64 R4, c[0x0][0x588] ;  /* 0x00016200ff047b82 */ /* 0x000e240000000a00 */
[----:B0-----:R1:W5:Y:S01]  /*10d0*/  LDG.E R23, desc[UR38][R4.64] ;  /* 0x0000002604177981 */ /* 0x001362000c1e1900 */
[----:B------:R-:W-:Y:S05]  /*10e0*/  BRA `(.L_x_12) ;  /* 0x0000000000087947 */ /* 0x000fea0003800000 */
.L_x_13:
[----:B------:R-:W-:Y:S02]  /*10f0*/  ULDC UR4, c[0x0][0x580] ;  /* 0x0001600000047ab9 */ /* 0x000fe40000000800 */
[----:B------:R-:W-:-:S07]  /*1100*/  IMAD.U32 R23, RZ, RZ, UR4 ;  /* 0x00000004ff177e24 */ /* 0x000fce000f8e00ff */
.L_x_12:
[----:B------:R-:W-:Y:S02]  /*1110*/  ULDC.64 UR4, c[0x0][0x5a0] ;  /* 0x0001680000047ab9 */ /* 0x000fe40000000a00 */
[----:B------:R-:W-:-:S04]  /*1120*/  ISETP.NE.U32.AND P0, PT, RZ, UR4, PT ;  /* 0x00000004ff007c0c */ /* 0x000fc8000bf05070 */
[----:B------:R-:W-:-:S13]  /*1130*/  ISETP.NE.AND.EX P0, PT, RZ, UR5, PT, P0 ;  /* 0x00000005ff007c0c */ /* 0x000fda000bf05300 */
[----:B------:R-:W-:Y:S05]  /*1140*/  @!P0 BRA `(.L_x_14) ;  /* 0x00000000001c8947 */ /* 0x000fea0003800000 */
[----:B01----:R-:W0:Y:S02]  /*1150*/  LDC.64 R4, c[0x0][0x5a0] ;  /* 0x00016800ff047b82 */ /* 0x003e240000000a00 */
[----:B0-----:R-:W2:Y:S02]  /*1160*/  LDG.E.64 R4, desc[UR38][R4.64] ;  /* 0x0000002604047981 */ /* 0x001ea4000c1e1b00 */
[----:B--2---:R-:W-:-:S04]  /*1170*/  ISETP.NE.U32.AND P0, PT, R4, RZ, PT ;  /* 0x000000ff0400720c */ /* 0x004fc80003f05070 */
[----:B------:R-:W-:-:S13]  /*1180*/  ISETP.NE.AND.EX P0, PT, R5, RZ, PT, P0 ;  /* 0x000000ff0500720c */ /* 0x000fda0003f05300 */
[----:B------:R-:W-:Y:S05]  /*1190*/  @!P0 BRA `(.L_x_14) ;  /* 0x0000000000088947 */ /* 0x000fea0003800000 */
[----:B------:R0:W5:Y:S01]  /*11a0*/  LD.E R90, desc[UR38][R4.64] ;  /* 0x00000026045a7980 */ /* 0x000162000c101900 */
[----:B------:R-:W-:Y:S05]  /*11b0*/  BRA `(.L_x_15) ;  /* 0x0000000000247947 */ /* 0x000fea0003800000 */
.L_x_14:
[----:B------:R-:W-:Y:S02]  /*11c0*/  ULDC.64 UR4, c[0x0][0x590] ;  /* 0x0001640000047ab9 */ /* 0x000fe40000000a00 */
[----:B------:R-:W-:-:S04]  /*11d0*/  ISETP.NE.U32.AND P0, PT, RZ, UR4, PT ;  /* 0x00000004ff007c0c */ /* 0x000fc8000bf05070 */
[----:B------:R-:W-:-:S13]  /*11e0*/  ISETP.NE.AND.EX P0, PT, RZ, UR5, PT, P0 ;  /* 0x00000005ff007c0c */ /* 0x000fda000bf05300 */
[----:B------:R-:W-:Y:S05]  /*11f0*/  @!P0 BRA `(.L_x_16) ;  /* 0x00000000000c8947 */ /* 0x000fea0003800000 */
[----:B------:R-:W2:Y:S02]  /*1200*/  LDC.64 R90, c[0x0][0x590] ;  /* 0x00016400ff5a7b82 */ /* 0x000ea40000000a00 */
[----:B--2---:R2:W5:Y:S01]  /*1210*/  LDG.E R90, desc[UR38][R90.64] ;  /* 0x000000265a5a7981 */ /* 0x004562000c1e1900 */
[----:B------:R-:W-:Y:S05]  /*1220*/  BRA `(.L_x_15) ;  /* 0x0000000000087947 */ /* 0x000fea0003800000 */
.L_x_16:
[----:B------:R-:W-:Y:S02]  /*1230*/  ULDC UR4, c[0x0][0x584] ;  /* 0x0001610000047ab9 */ /* 0x000fe40000000800 */
[----:B------:R-:W-:-:S07]  /*1240*/  IMAD.U32 R90, RZ, RZ, UR4 ;  /* 0x00000004ff5a7e24 */ /* 0x000fce000f8e00ff */
.L_x_15:
[----:B------:R-:W-:-:S13]  /*1250*/  LOP3.LUT P0, RZ, R3, 0xff, RZ, 0xc0, !PT ;  /* 0x000000ff03ff7812 */ /* 0x000fda000780c0ff */
[----:B------:R-:W-:Y:S05]  /*1260*/  @!P0 EXIT ;  /* 0x000000000000894d */ /* 0x000fea0003800000 */
[----:B------:R-:W3:Y:S01]  /*1270*/  LDC R93, c[0x0][0x658] ;  /* 0x00019600ff5d7b82 */ /* 0x000ee20000000800 */
[----:B------:R-:W-:Y:S01]  /*1280*/  LOP3.LUT R7, R7, 0x1, RZ, 0xc0, !PT ;  /* 0x0000000107077812 */ /* 0x000fe200078ec0ff */
[----:B------:R-:W-:Y:S01]  /*1290*/  ULDC.64 UR6, c[0x0][0x288] ;  /* 0x0000a20000067ab9 */ /* 0x000fe20000000a00 */
[----:B------:R-:W-:Y:S01]  /*12a0*/  SHF.R.U32.HI R3, RZ, 0x2, R95 ;  /* 0x00000002ff037819 */ /* 0x000fe2000001165f */
[----:B------:R-:W-:Y:S01]  /*12b0*/  UIADD3 UR4, UR7, 0x3f, URZ ;  /* 0x0000003f07047890 */ /* 0x000fe2000fffe03f */
[----:B------:R-:W-:Y:S01]  /*12c0*/  SHF.R.U32.HI R0, RZ, 0x1, R0 ;  /* 0x00000001ff007819 */ /* 0x000fe20000011600 */
[----:B------:R-:W-:Y:S01]  /*12d0*/  IMAD.SHL.U32 R88, R7, 0x40, RZ ;  /* 0x0000004007587824 */ /* 0x000fe200078e00ff */
[----:B------:R-:W-:Y:S01]  /*12e0*/  LOP3.LUT R3, R3, 0x7, RZ, 0xc0, !PT ;  /* 0x0000000703037812 */ /* 0x000fe200078ec0ff */
[----:B------:R-:W4:Y:S01]  /*12f0*/  LDC.64 R8, c[0x0][0x5c8] ;  /* 0x00017200ff087b82 */ /* 0x000f220000000a00 */
[----:B------:R-:W-:Y:S01]  /*1300*/  USHF.R.S32.HI UR5, URZ, 0x1f, UR4 ;  /* 0x0000001f3f057899 */ /* 0x000fe20008011404 */
[----:B------:R-:W-:Y:S01]  /*1310*/  LOP3.LUT R0, R0, 0x30, RZ, 0xc0, !PT ;  /* 0x0000003000007812 */ /* 0x000fe200078ec0ff */
[----:B------:R-:W-:Y:S01]  /*1320*/  IMAD.MOV.U32 R6, RZ, RZ, 0x1 ;  /* 0x00000001ff067424 */ /* 0x000fe200078e00ff */
[--C-:B------:R-:W-:Y:S01]  /*1330*/  LOP3.LUT R88, R88, 0x40, R3.reuse, 0xe2, !PT ;  /* 0x0000004058587812 */ /* 0x100fe200078ee203 */
[----:B------:R-:W-:Y:S01]  /*1340*/  ULEA.HI UR5, UR5, UR4, URZ, 0x6 ;  /* 0x0000000405057291 */ /* 0x000fe2000f8f303f */
[-C--:B01----:R-:W-:Y:S01]  /*1350*/  IADD3 R4, RZ, -R0.reuse, -R3 ;  /* 0x80000000ff047210 */ /* 0x083fe20007ffe803 */
[----:B------:R-:W-:Y:S01]  /*1360*/  IMAD.U32 R5, RZ, RZ, UR6 ;  /* 0x00000006ff057e24 */ /* 0x000fe2000f8e00ff */
[----:B------:R-:W0:Y:S01]  /*1370*/  LDC R97, c[0x0][0x600] ;  /* 0x00018000ff617b82 */ /* 0x000e220000000800 */
[----:B------:R-:W-:Y:S01]  /*1380*/  LOP3.LUT R88, R88, R0, RZ, 0xfc, !PT ;  /* 0x0000000058587212 */ /* 0x000fe200078efcff */
[----:B------:R-:W-:Y:S01]  /*1390*/  IMAD.MOV.U32 R0, RZ, RZ, -0x1 ;  /* 0xffffffffff007424 */ /* 0x000fe200078e00ff */
[----:B------:R-:W-:Y:S01]  /*13a0*/  USHF.R.S32.HI UR43, URZ, 0x6, UR5 ;  /* 0x000000063f2b7899 */ /* 0x000fe20008011405 */
[----:B------:R-:W-:Y:S01]  /*13b0*/  LOP3.LUT R94, R95, 0x3, RZ, 0xc0, !PT ;  /* 0x000000035f5e7812 */ /* 0x000fe200078ec0ff */
[----:B------:R-:W-:Y:S01]  /*13c0*/  IMAD R4, R7, -0x40, R4 ;  /* 0xffffffc007047824 */ /* 0x000fe200078e0204 */
[C---:B------:R-:W-:Y:S01]  /*13d0*/  LOP3.LUT R96, R95.reuse, 0x80, RZ, 0xc0, !PT ;  /* 0x000000805f607812 */ /* 0x040fe200078ec0ff */
[----:B------:R-:W-:Y:S01]  /*13e0*/  UISETP.LT.AND UP0, UPT, UR43, 0x1, UPT ;  /* 0x000000012b00788c */ /* 0x000fe2000bf01270 */
[-C--:B---3--:R-:W-:Y:S01]  /*13f0*/  SHF.L.U32 R0, R0, R93.reuse, RZ ;  /* 0x0000005d00007219 */ /* 0x088fe200000006ff */
[----:B------:R-:W-:Y:S01]  /*1400*/  ULDC UR4, c[0x0][0x284] ;  /* 0x0000a10000047ab9 */ /* 0x000fe20000000800 */
[----:B------:R-:W-:Y:S01]  /*1410*/  IMAD R94, R94, -0x2, R5 ;  /* 0xfffffffe5e5e7824 */ /* 0x000fe200078e0205 */
[----:B------:R-:W-:Y:S01]  /*1420*/  USEL UR44, UR43, 0x1, UP0 ;  /* 0x000000012b2c7887 */ /* 0x000fe20008000000 */
[----:B------:R-:W-:Y:S01]  /*1430*/  SHF.L.U32 R93, R6, R93, RZ ;  /* 0x0000005d065d7219 */ /* 0x000fe200000006ff */
[----:B------:R-:W-:Y:S01]  /*1440*/  IMAD.SHL.U32 R95, R95, 0x2, RZ ;  /* 0x000000025f5f7824 */ /* 0x000fe200078e00ff */
[----:B------:R-:W-:Y:S01]  /*1450*/  LOP3.LUT R102, R18, 0x1, RZ, 0xfc, !PT ;  /* 0x0000000112667812 */ /* 0x000fe200078efcff */
[----:B------:R-:W-:Y:S01]  /*1460*/  VIADD R99, R4, UR4 ;  /* 0x0000000404637c36 */ /* 0x000fe20008000000 */
[C---:B----4-:R-:W-:Y:S01]  /*1470*/  SHF.L.U64.HI R92, R8.reuse, 0x3, R9 ;  /* 0x00000003085c7819 */ /* 0x050fe20000010209 */
[----:B--2---:R-:W-:Y:S01]  /*1480*/  IMAD.SHL.U32 R91, R8, 0x8, RZ ;  /* 0x00000008085b7824 */ /* 0x004fe200078e00ff */
[----:B------:R-:W-:Y:S01]  /*1490*/  SHF.R.U32.HI R96, RZ, 0x7, R96 ;  /* 0x00000007ff607819 */ /* 0x000fe20000011660 */
[----:B------:R-:W-:Y:S01]  /*14a0*/  IMAD.MOV.U32 R89, RZ, RZ, RZ ;  /* 0x000000ffff597224 */ /* 0x000fe200078e00ff */
[----:B------:R-:W-:Y:S01]  /*14b0*/  LOP3.LUT R98, RZ, R0, RZ, 0x33, !PT ;  /* 0x00000000ff627212 */ /* 0x000fe200078e33ff */
[----:B------:R-:W-:Y:S01]  /*14c0*/  UIADD3 UR44, UR43, -UR44, URZ ;  /* 0x8000002c2b2c7290 */ /* 0x000fe2000fffe03f */
[----:B------:R-:W-:Y:S01]  /*14d0*/  UMOV UR40, URZ ;  /* 0x0000003f00287c82 */ /* 0x000fe20008000000 */
[----:B0-----:R-:W-:Y:S01]  /*14e0*/  VIADD R97, R97, 0xffffffff ;  /* 0xffffffff61617836 */ /* 0x001fe20000000000 */
[----:B------:R-:W-:-:S09]  /*14f0*/  UMOV UR41, URZ ;  /* 0x0000003f00297c82 */ /* 0x000fd20008000000 */
.L_x_164:
[----:B0-----:R-:W0:Y:S01]  /*1500*/  SHFL.IDX PT, R0, R96, RZ, 0x1f ;  /* 0x00001fff60007589 */ /* 0x001e2200000e0000 */
[----:B-1----:R-:W1:Y:S01]  /*1510*/  S2UR UR7, SR_CgaCtaId ;  /* 0x00000000000779c3 */ /* 0x002e620000008800 */
[----:B------:R-:W-:Y:S01]  /*1520*/  UMOV UR6, 0x400 ;  /* 0x0000040000067882 */ /* 0x000fe20000000000 */
[----:B0-----:R-:W-:Y:S01]  /*1530*/  R2UR UR4, R0 ;  /* 0x00000000000472ca */ /* 0x001fe200000e0000 */
[----:B-1----:R-:W-:-:S12]  /*1540*/  ULEA UR6, UR7, UR6, 0x18 ;  /* 0x0000000607067291 */ /* 0x002fd8000f8ec03f */
[----:B------:R-:W-:-:S04]  /*1550*/  ULEA.HI UR5, UR4, UR4, URZ, 0x1 ;  /* 0x0000000404057291 */ /* 0x000fc8000f8f083f */
[----:B------:R-:W-:-:S04]  /*1560*/  ULOP3.LUT UR5, UR5, 0x7fffe, URZ, 0xc0, !UPT ;  /* 0x0007fffe05057892 */ /* 0x000fc8000f8ec03f */
[----:B------:R-:W-:-:S03]  /*1570*/  UIADD3 UR5, UR4, -UR5, URZ ;  /* 0x8000000504057290 */ /* 0x000fc6000fffe03f */
[----:B------:R-:W-:Y:S01]  /*1580*/  ULDC UR4, c[0x0][0x28c] ;  /* 0x0000a30000047ab9 */ /* 0x000fe20000000800 */
[----:B------:R-:W-:Y:S01]  /*1590*/  ULEA UR5, UR5, UR6, 0xd ;  /* 0x0000000605057291 */ /* 0x000fe2000f8e683f */
[----:B------:R-:W-:-:S03]  /*15a0*/  ISETP.LT.AND P0, PT, RZ, UR4, PT ;  /* 0x00000004ff007c0c */ /* 0x000fc6000bf01270 */
[----:B------:R-:W-:-:S04]  /*15b0*/  UIADD3 UR5, UR5, 0x180, URZ ;  /* 0x0000018005057890 */ /* 0x000fc8000fffe03f */
[----:B------:R-:W-:-:S04]  /*15c0*/  USHF.R.U32.HI UR5, URZ, 0x4, UR5 ;  /* 0x000000043f057899 */ /* 0x000fc80008011605 */
[----:B------:R-:W-:-:S04]  /*15d0*/  ULOP3.LUT UR5, UR5, 0x3fff, URZ, 0xc0, !UPT ;  /* 0x00003fff05057892 */ /* 0x000fc8000f8ec03f */
[----:B------:R-:W-:Y:S01]  /*15e0*/  ULOP3.LUT UR45, UR5, 0x10000, URZ, 0xfc, !UPT ;  /* 0x00010000052d7892 */ /* 0x000fe2000f8efc3f */
[----:B--2345:R-:W-:Y:S11]  /*15f0*/  @P0 BRA `(.L_x_17) ;  /* 0x0000000000400947 */ /* 0x03cff60003800000 */
[----:B------:R-:W-:Y:S01]  /*1600*/  MOV R0, 0x0 ;  /* 0x0000000000007802 */ /* 0x000fe20000000f00 */
[----:B------:R-:W-:Y:S01]  /*1610*/  ULDC.64 UR4, c[0x4][0x68] ;  /* 0x01001a0000047ab9 */ /* 0x000fe20000000a00 */
[----:B------:R-:W-:Y:S01]  /*1620*/  ULDC.64 UR6, c[0x4][0x8] ;  /* 0x0100020000067ab9 */ /* 0x000fe20000000a00 */
[----:B------:R-:W-:Y:S01]  /*1630*/  IMAD.U32 R4, RZ, RZ, UR4 ;  /* 0x00000004ff047e24 */ /* 0x000fe2000f8e00ff */
[----:B------:R0:W1:Y:S01]  /*1640*/  LDC.64 R14, c[0x4][R0] ;  /* 0x01000000000e7b82 */ /* 0x0000620000000a00 */
[----:B------:R-:W-:Y:S01]  /*1650*/  IMAD.U32 R5, RZ, RZ, UR5 ;  /* 0x00000005ff057e24 */ /* 0x000fe2000f8e00ff */
[----:B------:R-:W-:Y:S01]  /*1660*/  ULDC.64 UR4, c[0x4][0x70] ;  /* 0x01001c0000047ab9 */ /* 0x000fe20000000a00 */
[----:B------:R-:W-:Y:S02]  /*1670*/  IMAD.U32 R10, RZ, RZ, UR6 ;  /* 0x00000006ff0a7e24 */ /* 0x000fe4000f8e00ff */
[----:B------:R-:W-:Y:S02]  /*1680*/  IMAD.U32 R6, RZ, RZ, UR4 ;  /* 0x00000004ff067e24 */ /* 0x000fe4000f8e00ff */
[----:B------:R-:W-:-:S02]  /*1690*/  IMAD.U32 R7, RZ, RZ, UR5 ;  /* 0x00000005ff077e24 */ /* 0x000fc4000f8e00ff */
[----:B------:R-:W-:Y:S02]  /*16a0*/  IMAD.U32 R11, RZ, RZ, UR7 ;  /* 0x00000007ff0b7e24 */ /* 0x000fe4000f8e00ff */
[----:B------:R-:W-:Y:S02]  /*16b0*/  IMAD.MOV.U32 R8, RZ, RZ, 0x1e1 ;  /* 0x000001e1ff087424 */ /* 0x000fe400078e00ff */
[----:B------:R-:W-:Y:S02]  /*16c0*/  IMAD.MOV.U32 R12, RZ, RZ, 0x1 ;  /* 0x00000001ff0c7424 */ /* 0x000fe400078e00ff */
[----:B0-----:R-:W-:-:S07]  /*16d0*/  IMAD.MOV.U32 R13, RZ, RZ, RZ ;  /* 0x000000ffff0d7224 */ /* 0x001fce00078e00ff */
[----:B------:R-:W-:-:S07]  /*16e0*/  LEPC R20, `(.L_x_17) ;  /* 0x000000001014794e */ /* 0x000fce0000000000 */
[----:B-1---5:R-:W-:Y:S05]  /*16f0*/  CALL.ABS.NOINC R14 ;  /* 0x000000000e007343 */ /* 0x022fea0003c00000 */
.L_x_17:
[----:B------:R-:W-:-:S13]  /*1700*/  ISETP.NE.AND P0, PT, R102, 0x3, PT ;  /* 0x000000036600780c */ /* 0x000fda0003f05270 */
[----:B------:R-:W-:Y:S05]  /*1710*/  @!P0 BRA `(.L_x_18) ;  /* 0x0000000000048947 */ /* 0x000fea0003800000 */
[----:B------:R-:W-:Y:S01]  /*1720*/  BPT.TRAP 0x1 ;  /* 0x000000040000795c */ /* 0x000fe20000300000 */
.L_x_18:
[----:B------:R-:W0:Y:S01]  /*1730*/  S2UR UR5, SR_CgaCtaId ;  /* 0x00000000000579c3 */ /* 0x000e220000008800 */
[----:B------:R-:W-:Y:S01]  /*1740*/  UMOV UR4, 0x400 ;  /* 0x0000040000047882 */ /* 0x000fe20000000000 */
[----:B------:R-:W-:Y:S02]  /*1750*/  IMAD.U32 R0, RZ, RZ, UR40 ;  /* 0x00000028ff007e24 */ /* 0x000fe4000f8e00ff */
[----:B------:R-:W-:-:S03]  /*1760*/  IMAD.U32 R3, RZ, RZ, UR41 ;  /* 0x00000029ff037e24 */ /* 0x000fc6000f8e00ff */
[----:B------:R-:W-:Y:S01]  /*1770*/  SHF.L.U32 R0, R0, 0x1f, RZ ;  /* 0x0000001f00007819 */ /* 0x000fe200000006ff */
[----:B0-----:R-:W-:-:S06]  /*1780*/  ULEA UR4, UR5, UR4, 0x18 ;  /* 0x0000000405047291 */ /* 0x001fcc000f8ec03f */
[----:B------:R-:W-:-:S04]  /*1790*/  IMAD.U32 R6, RZ, RZ, UR4 ;  /* 0x00000004ff067e24 */ /* 0x000fc8000f8e00ff */
[----:B------:R-:W-:-:S04]  /*17a0*/  IMAD R3, R3, 0x8, R6 ;  /* 0x0000000803037824 */ /* 0x000fc800078e0206 */
[----:B------:R0:W1:Y:S01]  /*17b0*/  SYNCS.PHASECHK.TRANS64.TRYWAIT P1, [R3+URZ], R0 ;  /* 0x00000000030075a7 */ /* 0x000062000802017f */
[----:B------:R-:W-:Y:S05]  /*17c0*/  @!P0 BRA `(.L_x_19) ;  /* 0x0000000000048947 */ /* 0x000fea0003800000 */
[----:B------:R-:W-:Y:S01]  /*17d0*/  BPT.TRAP 0x1 ;  /* 0x000000040000795c */ /* 0x000fe20000300000 */
.L_x_19:
[----:B------:R-:W-:-:S05]  /*17e0*/  IMAD.U32 R4, RZ, RZ, UR44 ;  /* 0x0000002cff047e24 */ /* 0x000fca000f8e00ff */
[----:B------:R-:W-:Y:S01]  /*17f0*/  ISETP.GE.AND P2, PT, R4, 0x1, PT ;  /* 0x000000010400780c */ /* 0x000fe20003f46270 */
[----:B-1----:R-:W-:-:S12]  /*1800*/  @P1 BRA `(.L_x_20) ;  /* 0x0000000000081947 */ /* 0x002fd80003800000 */
[----:B------:R-:W1:Y:S02]  /*1810*/  SYNCS.PHASECHK.TRANS64.TRYWAIT P1, [R3+URZ], R0 ;  /* 0x00000000030075a7 */ /* 0x000e64000802017f */
[----:B-1----:R-:W-:Y:S05]  /*1820*/  @!P1 BRA `(.L_x_21) ;  /* 0x0000006800809947 */ /* 0x002fea0003800000 */
.L_x_20:
[----:B------:R-:W-:Y:S05]  /*1830*/  WARPSYNC.ALL ;  /* 0x0000000000007948 */ /* 0x000fea0003800000 */
[----:B------:R-:W-:Y:S01]  /*1840*/  R2UR UR4, R6 ;  /* 0x00000000060472ca */ /* 0x000fe200000e0000 */
[----:B------:R-:W-:Y:S01]  /*1850*/  ULEA UR5, UR41, UR45, 0xa ;  /* 0x0000002d29057291 */ /* 0x000fe2000f8e503f */
[----:B------:R-:W-:Y:S01]  /*1860*/  WARPGROUP.ARRIVE ;  /* 0x00000000000079c5 */ /* 0x000fe20000000000 */
[----:B------:R-:W-:Y:S01]  /*1870*/  UMOV UR9, 0x40000040 ;  /* 0x4000004000097882 */ /* 0x000fe20000000000 */
[----:B------:R-:W-:-:S04]  /*1880*/  UMOV UR11, 0x40000040 ;  /* 0x40000040000b7882 */ /* 0x000fc80000000000 */
[----:B------:R-:W-:-:S05]  /*1890*/  UMOV UR8, UR5 ;  /* 0x0000000500087c82 */ /* 0x000fca0008000000 */
[----:B------:R-:W-:-:S04]  /*18a0*/  UIADD3 UR4, UR4, 0x1c180, URZ ;  /* 0x0001c18004047890 */ /* 0x000fc8000fffe03f */
[----:B------:R-:W-:-:S04]  /*18b0*/  USHF.R.U32.HI UR4, URZ, 0x4, UR4 ;  /* 0x000000043f047899 */ /* 0x000fc80008011604 */
[----:B------:R-:W-:-:S04]  /*18c0*/  ULOP3.LUT UR4, UR4, 0x3fff, URZ, 0xc0, !UPT ;  /* 0x00003fff04047892 */ /* 0x000fc8000f8ec03f */
[----:B------:R-:W-:-:S04]  /*18d0*/  ULOP3.LUT UR4, UR4, 0x2000000, URZ, 0xfc, !UPT ;  /* 0x0200000004047892 */ /* 0x000fc8000f8efc3f */
[----:B------:R-:W-:-:S07]  /*18e0*/  ULEA UR6, UR41, UR4, 0xa ;  /* 0x0000000429067291 */ /* 0x000fce000f8e503f */
[----:B------:R-:W-:Y:S02]  /*18f0*/  UMOV UR10, UR6 ;  /* 0x00000006000a7c82 */ /* 0x000fe40008000000 */
[----:B------:R-:W-:Y:S01]  /*1900*/  HGMMA.64x128x16.F32 R24, gdesc[UR8].tnspB, RZ, !UPT, gsb0 ;  /* 0x41e00000081879f0 */ /* 0x000fe2000c0008ff */
[----:B------:R-:W-:Y:S02]  /*1910*/  UIADD3 UR8, UR5, 0x2, URZ ;  /* 0x0000000205087890 */ /* 0x000fe4000fffe03f */
[----:B------:R-:W-:Y:S01]  /*1920*/  UIADD3 UR10, UR6, 0x80, URZ ;  /* 0x00000080060a7890 */ /* 0x000fe2000fffe03f */
[----:B------:R-:W-:Y:S01]  /*1930*/  UMOV UR9, 0x40000040 ;  /* 0x4000004000097882 */ /* 0x000fe20000000000 */
[----:B------:R-:W-:Y:S01]  /*1940*/  UMOV UR11, 0x40000040 ;  /* 0x40000040000b7882 */ /* 0x000fe20000000000 */
[----:B------:R-:W-:Y:S02]  /*1950*/  WARPGROUP.DEPBAR.LE gsb0, 0x0 ;  /* 0x00008000000079c5 */ /* 0x000fe40000010000 */
[----:B------:R-:W-:-:S06]  /*1960*/  WARPGROUP.ARRIVE ;  /* 0x00000000000079c5 */ /* 0x000fcc0000000000 */
[----:B------:R-:W-:Y:S01]  /*1970*/  HGMMA.64x128x16.F32 R24, gdesc[UR8].tnspB, R24, gsb0 ;  /* 0x41e00000081879f0 */ /* 0x000fe20008000818 */
        /* <DEDUP_REMOVED lines=13> */
[----:B------:R-:W-:Y:S03]  /*1a50*/  HGMMA.64x128x16.F32 R24, gdesc[UR8].tnspB, R24, gsb0 ;  /* 0x41e00000081879f0 */ /* 0x000fe60008000818 */
[----:B------:R-:W-:Y:S02]  /*1a60*/  WARPGROUP.DEPBAR.LE gsb0, 0x0 ;  /* 0x00008000000079c5 */ /* 0x000fe40000010000 */
[----:B------:R-:W-:Y:S05]  /*1a70*/  @!P2 BRA `(.L_x_22) ;  /* 0x000000040028a947 */ /* 0x000fea0003800000 */
[----:B------:R-:W-:Y:S01]  /*1a80*/  UIADD3 UR5, UR41, 0x1, URZ ;  /* 0x0000000129057890 */ /* 0x000fe2000fffe03f */
[----:B01----:R-:W-:Y:S02]  /*1a90*/  IMAD.U32 R0, RZ, RZ, UR44 ;  /* 0x0000002cff007e24 */ /* 0x003fe4000f8e00ff */
[----:B------:R-:W-:Y:S01]  /*1aa0*/  IMAD.U32 R3, RZ, RZ, UR41 ;  /* 0x00000029ff037e24 */ /* 0x000fe2000f8e00ff */
[----:B------:R-:W-:-:S04]  /*1ab0*/  UISETP.NE.AND UP0, UPT, UR5, 0x7, UPT ;  /* 0x000000070500788c */ /* 0x000fc8000bf05270 */
[----:B------:R-:W-:Y:S02]  /*1ac0*/  USEL UR6, URZ, 0x1, UP0 ;  /* 0x000000013f067887 */ /* 0x000fe40008000000 */
[----:B------:R-:W-:Y:S02]  /*1ad0*/  USEL UR5, UR5, URZ, UP0 ;  /* 0x0000003f05057287 */ /* 0x000fe40008000000 */
[----:B------:R-:W-:-:S06]  /*1ae0*/  ULOP3.LUT UR6, UR40, UR6, URZ, 0x3c, !UPT ;  /* 0x0000000628067292 */ /* 0x000fcc000f8e3c3f */
[----:B------:R-:W-:-:S07]  /*1af0*/  IMAD.U32 R7, RZ, RZ, UR6 ;  /* 0x00000006ff077e24 */ /* 0x000fce000f8e00ff */
.L_x_29:
[----:B------:R-:W-:Y:S05]  /*1b00*/  @!P0 BRA `(.L_x_23) ;  /* 0x0000000000048947 */ /* 0x000fea0003800000 */
[----:B------:R-:W-:Y:S01]  /*1b10*/  BPT.TRAP 0x1 ;  /* 0x000000040000795c */ /* 0x000fe20000300000 */
.L_x_23:
[----:B------:R-:W0:Y:S01]  /*1b20*/  S2UR UR7, SR_CgaCtaId ;  /* 0x00000000000779c3 */ /* 0x000e220000008800 */
[----:B------:R-:W-:Y:S01]  /*1b30*/  UMOV UR6, 0x400 ;  /* 0x0000040000067882 */ /* 0x000fe20000000000 */
[----:B------:R-:W-:Y:S01]  /*1b40*/  IMAD.U32 R5, RZ, RZ, UR5 ;  /* 0x00000005ff057e24 */ /* 0x000fe2000f8e00ff */
[----:B------:R-:W-:Y:S01]  /*1b50*/  SHF.L.U32 R4, R7, 0x1f, RZ ;  /* 0x0000001f07047819 */ /* 0x000fe200000006ff */
[----:B0-----:R-:W-:-:S06]  /*1b60*/  ULEA UR6, UR7, UR6, 0x18 ;  /* 0x0000000607067291 */ /* 0x001fcc000f8ec03f */
[----:B------:R-:W-:-:S04]  /*1b70*/  IMAD.U32 R6, RZ, RZ, UR6 ;  /* 0x00000006ff067e24 */ /* 0x000fc8000f8e00ff */
[----:B------:R-:W-:-:S04]  /*1b80*/  IMAD R5, R5, 0x8, R6 ;  /* 0x0000000805057824 */ /* 0x000fc800078e0206 */
[----:B------:R0:W1:Y:S01]  /*1b90*/  SYNCS.PHASECHK.TRANS64.TRYWAIT P1, [R5+URZ], R4 ;  /* 0x00000004050075a7 */ /* 0x000062000802017f */
[----:B------:R-:W-:Y:S05]  /*1ba0*/  @!P0 BRA `(.L_x_24) ;  /* 0x0000000000048947 */ /* 0x000fea0003800000 */
[----:B------:R-:W-:Y:S01]  /*1bb0*/  BPT.TRAP 0x1 ;  /* 0x000000040000795c */ /* 0x000fe20000300000 */
.L_x_24:
[----:B-1----:R-:W-:Y:S05]  /*1bc0*/  @P1 BRA `(.L_x_25) ;  /* 0x0000000000081947 */ /* 0x002fea0003800000 */
[----:B------:R-:W1:Y:S02]  /*1bd0*/  SYNCS.PHASECHK.TRANS64.TRYWAIT P1, [R5+URZ], R4 ;  /* 0x00000004050075a7 */ /* 0x000e64000802017f */
[----:B-1----:R-:W-:Y:S05]  /*1be0*/  @!P1 BRA `(.L_x_26) ;  /* 0x0000006400a49947 */ /* 0x002fea0003800000 */
.L_x_25:
[----:B------:R-:W-:Y:S01]  /*1bf0*/  ULEA UR6, UR5, UR45, 0xa ;  /* 0x0000002d05067291 */ /* 0x000fe2000f8e503f */
[----:B------:R-:W-:Y:S01]  /*1c00*/  WARPGROUP.ARRIVE ;  /* 0x00000000000079c5 */ /* 0x000fe20000000000 */
[----:B------:R-:W-:Y:S01]  /*1c10*/  ULEA UR7, UR5, UR4, 0xa ;  /* 0x0000000405077291 */ /* 0x000fe2000f8e503f */
[----:B------:R-:W-:Y:S01]  /*1c20*/  UMOV UR9, 0x40000040 ;  /* 0x4000004000097882 */ /* 0x000fe20000000000 */
[----:B------:R-:W-:-:S03]  /*1c30*/  UMOV UR11, 0x40000040 ;  /* 0x40000040000b7882 */ /* 0x000fc60000000000 */
[----:B------:R-:W-:Y:S02]  /*1c40*/  UMOV UR8, UR6 ;  /* 0x0000000600087c82 */ /* 0x000fe40008000000 */
[----:B------:R-:W-:Y:S02]  /*1c50*/  UMOV UR10, UR7 ;  /* 0x00000007000a7c82 */ /* 0x000fe40008000000 */
[----:B------:R-:W-:Y:S01]  /*1c60*/  HGMMA.64x128x16.F32 R24, gdesc[UR8].tnspB, R24, gsb0 ;  /* 0x41e00000081879f0 */ /* 0x000fe20008000818 */
[----:B------:R-:W-:Y:S02]  /*1c70*/  UIADD3 UR8, UR6, 0x2, URZ ;  /* 0x0000000206087890 */ /* 0x000fe4000fffe03f */
[----:B------:R-:W-:Y:S01]  /*1c80*/  UIADD3 UR10, UR7, 0x80, URZ ;  /* 0x00000080070a7890 */ /* 0x000fe2000fffe03f */
[----:B------:R-:W-:Y:S01]  /*1c90*/  UMOV UR9, 0x40000040 ;  /* 0x4000004000097882 */ /* 0x000fe20000000000 */
[----:B------:R-:W-:Y:S01]  /*1ca0*/  UMOV UR11, 0x40000040 ;  /* 0x40000040000b7882 */ /* 0x000fe20000000000 */
[----:B------:R-:W-:-:S02]  /*1cb0*/  WARPGROUP.DEPBAR.LE gsb0, 0x0 ;  /* 0x00008000000079c5 */ /* 0x000fc40000010000 */
        /* <DEDUP_REMOVED lines=18> */
[----:B------:R-:W-:Y:S01]  /*1de0*/  BPT.TRAP 0x1 ;  /* 0x000000040000795c */ /* 0x000fe20000300000 */
.L_x_27:
[----:B------:R-:W-:-:S13]  /*1df0*/  ISETP.NE.AND P1, PT, R22, RZ, PT ;  /* 0x000000ff1600720c */ /* 0x000fda0003f25270 */
[----:B01----:R-:W-:-:S04]  /*1e00*/  @P1 IMAD R4, R3, 0x8, R6 ;  /* 0x0000000803041824 */ /* 0x003fc800078e0206 */
[----:B------:R-:W-:-:S05]  /*1e10*/  @P1 VIADD R4, R4, 0x38 ;  /* 0x0000003804041836 */ /* 0x000fca0000000000 */
[----:B------:R-:W-:-:S04]  /*1e20*/  @P1 PRMT R4, R19, 0x654, R4 ;  /* 0x0000065413041816 */ /* 0x000fc80000000004 */
[----:B------:R0:W-:Y:S01]  /*1e30*/  @P1 SYNCS.ARRIVE.TRANS64.RED.A1T0 RZ, [R4+URZ], RZ ;  /* 0x000000ff04ff19a7 */ /* 0x0001e2000810043f */
[----:B------:R-:W-:-:S13]  /*1e40*/  ISETP.GT.U32.AND P1, PT, R18, 0x1, PT ;  /* 0x000000011200780c */ /* 0x000fda0003f24070 */
[----:B0-----:R-:W-:Y:S05]  /*1e50*/  @P1 BRA `(.L_x_28) ;  /* 0x0000000000041947 */ /* 0x001fea0003800000 */
[----:B------:R-:W-:Y:S01]  /*1e60*/  BPT.TRAP 0x1 ;  /* 0x000000040000795c */ /* 0x000fe20000300000 */
.L_x_28:
[----:B------:R-:W-:Y:S01]  /*1e70*/  UIADD3 UR5, UR5, 0x1, URZ ;  /* 0x0000000105057890 */ /* 0x000fe2000fffe03f */
[C---:B------:R-:W-:Y:S01]  /*1e80*/  ISETP.GT.AND P2, PT, R0.reuse, 0x1, PT ;  /* 0x000000010000780c */ /* 0x040fe20003f44270 */
[----:B------:R-:W-:Y:S02]  /*1e90*/  VIADD R3, R3, 0x1 ;  /* 0x0000000103037836 */ /* 0x000fe40000000000 */
[----:B------:R-:W-:Y:S01]  /*1ea0*/  UISETP.NE.AND UP0, UPT, UR5, 0x7, UPT ;  /* 0x000000070500788c */ /* 0x000fe2000bf05270 */
[----:B------:R-:W-:Y:S02]  /*1eb0*/  VIADD R0, R0, 0xffffffff ;  /* 0xffffffff00007836 */ /* 0x000fe40000000000 */
[C---:B------:R-:W-:Y:S01]  /*1ec0*/  ISETP.NE.AND P1, PT, R3.reuse, 0x7, PT ;  /* 0x000000070300780c */ /* 0x040fe20003f25270 */
[----:B------:R-:W-:Y:S02]  /*1ed0*/  USEL UR6, URZ, 0x1, UP0 ;  /* 0x000000013f067887 */ /* 0x000fe40008000000 */
[----:B------:R-:W-:Y:S01]  /*1ee0*/  USEL UR5, UR5, URZ, UP0 ;  /* 0x0000003f05057287 */ /* 0x000fe20008000000 */
[----:B------:R-:W-:-:S03]  /*1ef0*/  SEL R3, R3, RZ, P1 ;  /* 0x000000ff03037207 */ /* 0x000fc60000800000 */
[----:B------:R-:W-:Y:S01]  /*1f00*/  LOP3.LUT R7, R7, UR6, RZ, 0x3c, !PT ;  /* 0x0000000607077c12 */ /* 0x000fe2000f8e3cff */
[----:B------:R-:W-:Y:S07]  /*1f10*/  @P2 BRA `(.L_x_29) ;  /* 0xfffffff800f82947 */ /* 0x000fee000383ffff */
.L_x_22:
[----:B01----:R-:W0:Y:S02]  /*1f20*/  LDC R0, c[0x0][0x28c] ;  /* 0x0000a300ff007b82 */ /* 0x003e240000000800 */
[----:B0-----:R-:W-:-:S13]  /*1f30*/  ISETP.GE.AND P1, PT, R0, 0x1, PT ;  /* 0x000000010000780c */ /* 0x001fda0003f26270 */
[----:B------:R-:W-:Y:S05]  /*1f40*/  @!P1 BRA `(.L_x_30) ;  /* 0x0000000000509947 */ /* 0x000fea0003800000 */
[----:B------:R-:W-:Y:S05]  /*1f50*/  @!P0 BRA `(.L_x_31) ;  /* 0x0000000000048947 */ /* 0x000fea0003800000 */
[----:B------:R-:W-:Y:S01]  /*1f60*/  BPT.TRAP 0x1 ;  /* 0x000000040000795c */ /* 0x000fe20000300000 */
.L_x_31:
[----:B------:R-:W-:Y:S01]  /*1f70*/  ISETP.NE.AND P0, PT, R22, RZ, PT ;  /* 0x000000ff1600720c */ /* 0x000fe20003f05270 */
[----:B------:R-:W-:Y:S01]  /*1f80*/  BSSY B0, `(.L_x_32) ;  /* 0x000000e000007945 */ /* 0x000fe20003800000 */
[----:B------:R-:W-:-:S11]  /*1f90*/  ISETP.GT.U32.AND P1, PT, R18, 0x1, PT ;  /* 0x000000011200780c */ /* 0x000fd60003f24070 */
[----:B------:R-:W-:Y:S05]  /*1fa0*/  @!P0 BRA `(.L_x_33) ;  /* 0x00000000002c8947 */ /* 0x000fea0003800000 */
[----:B------:R-:W-:-:S04]  /*1fb0*/  UIADD3 UR6, UR44, UR41, URZ ;  /* 0x000000292c067290 */ /* 0x000fc8000fffe03f */
[----:B------:R-:W-:-:S04]  /*1fc0*/  UIMAD.WIDE.U32 UR4, UR6, 0x24924925, URZ ;  /* 0x24924925060478a5 */ /* 0x000fc8000f8e003f */
[----:B------:R-:W-:-:S04]  /*1fd0*/  UIADD3 UR4, UR6, -UR5, URZ ;  /* 0x8000000506047290 */ /* 0x000fc8000fffe03f */
[----:B------:R-:W-:-:S04]  /*1fe0*/  ULEA.HI UR4, UR4, UR5, URZ, 0x1f ;  /* 0x0000000504047291 */ /* 0x000fc8000f8ff83f */
[----:B------:R-:W-:-:S04]  /*1ff0*/  USHF.R.U32.HI UR4, URZ, 0x2, UR4 ;  /* 0x000000023f047899 */ /* 0x000fc80008011604 */
[----:B------:R-:W-:-:S06]  /*2000*/  UIMAD UR4, UR4, -0x7, UR6 ;  /* 0xfffffff9040478a4 */ /* 0x000fcc000f8e0206 */
[----:B------:R-:W-:-:S04]  /*2010*/  IMAD.U32 R3, RZ, RZ, UR4 ;  /* 0x00000004ff037e24 */ /* 0x000fc8000f8e00ff */
[----:B------:R-:W-:-:S04]  /*2020*/  IMAD R0, R3, 0x8, R6 ;  /* 0x0000000803007824 */ /* 0x000fc800078e0206 */
[----:B------:R-:W-:-:S05]  /*2030*/  VIADD R0, R0, 0x38 ;  /* 0x0000003800007836 */ /* 0x000fca0000000000 */
[----:B------:R-:W-:-:S04]  /*2040*/  PRMT R0, R19, 0x654, R0 ;  /* 0x0000065413007816 */ /* 0x000fc80000000000 */
[----:B------:R0:W-:Y:S03]  /*2050*/  SYNCS.ARRIVE.TRANS64.RED.A1T0 RZ, [R0+URZ], RZ ;  /* 0x000000ff00ff79a7 */ /* 0x0001e6000810043f */
.L_x_33:
[----:B------:R-:W-:Y:S05]  /*2060*/  BSYNC B0 ;  /* 0x0000000000007941 */ /* 0x000fea0003800000 */
.L_x_32:
[----:B------:R-:W-:Y:S05]  /*2070*/  @P1 BRA `(.L_x_30) ;  /* 0x0000000000041947 */ /* 0x000fea0003800000 */
[----:B------:R-:W-:Y:S01]  /*2080*/  BPT.TRAP 0x1 ;  /* 0x000000040000795c */ /* 0x000fe20000300000 */
.L_x_30:
[----:B------:R-:W-:Y:S01]  /*2090*/  UISETP.GE.U32.AND UP1, UPT, UR43, 0x7, UPT ;  /* 0x000000072b00788c */ /* 0x000fe2000bf26070 */
[----:B------:R-:W-:Y:S01]  /*20a0*/  IMAD.SHL.U32 R100, R100, 0x80, RZ ;  /* 0x0000008064647824 */ /* 0x000fe200078e00ff */
[----:B------:R-:W-:Y:S01]  /*20b0*/  UIADD3 UR41, UR43, UR41, URZ ;  /* 0x000000292b297290 */ /* 0x000fe2000fffe03f */
[----:B------:R-:W-:Y:S01]  /*20c0*/  SHF.R.S32.HI R11, RZ, 0x1f, R101 ;  /* 0x0000001fff0b7819 */ /* 0x000fe20000011465 */
[----:B------:R-:W-:Y:S01]  /*20d0*/  ULDC UR10, c[0x0][0x288] ;  /* 0x0000a200000a7ab9 */ /* 0x000fe20000000800 */
[----:B------:R-:W-:Y:S01]  /*20e0*/  IMAD.SHL.U32 R6, R103, 0x80, RZ ;  /* 0x0000008067067824 */ /* 0x000fe200078e00ff */
[C---:B------:R-:W-:Y:S01]  /*20f0*/  LOP3.LUT R8, R100.reuse, 0x6, R95, 0xf8, !PT ;  /* 0x0000000664087812 */ /* 0x040fe200078ef85f */
[----:B------:R-:W-:Y:S01]  /*2100*/  UISETP.GT.U32.AND UP0, UPT, UR41, 0x6, UPT ;  /* 0x000000062900788c */ /* 0x000fe2000bf04070 */
[----:B------:R-:W-:Y:S01]  /*2110*/  ISETP.GE.AND P0, PT, R100, UR10, PT ;  /* 0x0000000a64007c0c */ /* 0x000fe2000bf06270 */
[----:B------:R-:W-:Y:S01]  /*2120*/  ULDC.64 UR6, c[0x0][0x5d0] ;  /* 0x0001740000067ab9 */ /* 0x000fe20000000a00 */
[----:B------:R-:W-:Y:S01]  /*2130*/  ULDC UR11, c[0x0][0x284] ;  /* 0x0000a100000b7ab9 */ /* 0x000fe20000000800 */
[----:B------:R-:W-:Y:S01]  /*2140*/  @UP1 UIMAD.WIDE.U32 UR4, UR41, 0x24924925, URZ ;  /* 0x24924925290418a5 */ /* 0x000fe2000f8e003f */
[----:B------:R-:W-:Y:S01]  /*2150*/  SHF.R.S32.HI R9, RZ, 0x1f, R8 ;  /* 0x0000001fff097819 */ /* 0x000fe20000011408 */
[----:B0-----:R-:W-:Y:S01]  /*2160*/  IMAD R0, R11, UR6, RZ ;  /* 0x000000060b007c24 */ /* 0x001fe2000f8e02ff */
[----:B------:R-:W-:Y:S01]  /*2170*/  UISETP.LT.U32.AND UP0, UPT, UR43, 0x7, UP0 ;  /* 0x000000072b00788c */ /* 0x000fe20008701070 */
[----:B------:R-:W-:Y:S01]  /*2180*/  ISETP.GE.OR P0, PT, R6, UR11, P0 ;  /* 0x0000000b06007c0c */ /* 0x000fe20008706670 */
[----:B------:R-:W-:Y:S01]  /*2190*/  @UP1 UIADD3 UR4, UR41, -UR5, URZ ;  /* 0x8000000529041290 */ /* 0x000fe2000fffe03f */
[C---:B------:R-:W-:Y:S01]  /*21a0*/  IMAD R3, R101.reuse, UR7, R0 ;  /* 0x0000000765037c24 */ /* 0x040fe2000f8e0200 */
[----:B------:R-:W-:Y:S01]  /*21b0*/  ULDC.64 UR8, c[0x0][0x5c8] ;  /* 0x0001720000087ab9 */ /* 0x000fe20000000a00 */
[----:B------:R-:W-:Y:S01]  /*21c0*/  IMAD.WIDE.U32 R4, R101, UR6, R8 ;  /* 0x0000000665047c25 */ /* 0x000fe2000f8e0008 */
[----:B------:R-:W-:-:S02]  /*21d0*/  USEL UR6, URZ, 0x1, !UP0 ;  /* 0x000000013f067887 */ /* 0x000fc4000c000000 */
[----:B------:R-:W-:Y:S01]  /*21e0*/  @UP1 ULEA.HI UR4, UR4, UR5, URZ, 0x1f ;  /* 0x0000000504041291 */ /* 0x000fe2000f8ff83f */
[----:B------:R-:W-:Y:S01]  /*21f0*/  IMAD.WIDE R104, R103, 0x80, R88 ;  /* 0x0000008067687825 */ /* 0x000fe200078e0258 */
[----:B------:R-:W-:Y:S02]  /*2200*/  ULOP3.LUT UR40, UR40, UR6, URZ, 0x3c, !UPT ;  /* 0x0000000628287292 */ /* 0x000fe4000f8e3c3f */
[----:B------:R-:W-:Y:S01]  /*2210*/  @UP1 USHF.R.U32.HI UR4, URZ, 0x2, UR4 ;  /* 0x000000023f041899 */ /* 0x000fe20008011604 */
[----:B------:R-:W-:Y:S02]  /*2220*/  IMAD.IADD R5, R5, 0x1, R3 ;  /* 0x0000000105057824 */ /* 0x000fe400078e0203 */
[----:B------:R-:W-:Y:S01]  /*2230*/  IMAD R3, R105, UR8, RZ ;  /* 0x0000000869037c24 */ /* 0x000fe2000f8e02ff */
[----:B------:R-:W-:Y:S01]  /*2240*/  @UP1 ULOP3.LUT UR40, UR40, 0x1, UR4, 0x78, !UPT ;  /* 0x0000000128281892 */ /* 0x000fe2000f8e7804 */
[----:B------:R-:W-:-:S04]  /*2250*/  IMAD.WIDE.U32 R106, R104, UR8, R4 ;  /* 0x00000008686a7c25 */ /* 0x000fc8000f8e0004 */
[----:B------:R-:W-:Y:S02]  /*2260*/  IMAD R7, R104, UR9, R3 ;  /* 0x0000000968077c24 */ /* 0x000fe4000f8e0203 */
[----:B------:R-:W-:Y:S01]  /*2270*/  IMAD.MOV.U32 R0, RZ, RZ, -0x1 ;  /* 0xffffffffff007424 */ /* 0x000fe200078e00ff */
[----:B------:R-:W-:Y:S06]  /*2280*/  @P0 BRA `(.L_x_34) ;  /* 0x00000040001c0947 */ /* 0x000fec0003800000 */
[----:B-----5:R-:W-:Y:S01]  /*2290*/  FSETP.NEU.AND P0, PT, R90, RZ, PT ;  /* 0x000000ff5a00720b */ /* 0x020fe20003f0d000 */
[----:B------:R-:W-:Y:S01]  /*22a0*/  IMAD.IADD R4, R94, 0x1, -R100 ;  /* 0x000000015e047824 */ /* 0x000fe200078e0a64 */
[----:B------:R-:W-:Y:S01]  /*22b0*/  BSSY B0, `(.L_x_34) ;  /* 0x0000404000007945 */ /* 0x000fe20003800000 */
[----:B------:R-:W-:Y:S02]  /*22c0*/  IMAD.IADD R3, R99, 0x1, -R6 ;  /* 0x0000000163037824 */ /* 0x000fe400078e0a06 */
[----:B------:R-:W-:Y:S01]  /*22d0*/  IMAD.IADD R103, R107, 0x1, R7 ;  /* 0x000000016b677824 */ /* 0x000fe200078e0207 */
[----:B------:R-:W-:-:S04]  /*22e0*/  ISETP.GT.AND P2, PT, R4, RZ, PT ;  /* 0x000000ff0400720c */ /* 0x000fc80003f44270 */
[----:B------:R-:W-:-:S03]  /*22f0*/  ISETP.GT.AND P1, PT, R3, RZ, P2 ;  /* 0x000000ff0300720c */ /* 0x000fc60001724270 */
[----:B------:R-:W-:Y:S10]  /*2300*/  @!P0 BRA `(.L_x_35) ;  /* 0x0000002c00288947 */ /* 0x000ff40003800000 */
[----:B------:R-:W0:Y:S01]  /*2310*/  LDC.64 R110, c[0x0][0x5b8] ;  /* 0x00016e00ff6e7b82 */ /* 0x000e220000000a00 */
[----:B------:R-:W-:-:S07]  /*2320*/  ULDC.64 UR4, c[0x0][0x5c0] ;  /* 0x0001700000047ab9 */ /* 0x000fce0000000a00 */
[----:B------:R-:W1:Y:S08]  /*2330*/  LDC.64 R112, c[0x0][0x5b0] ;  /* 0x00016c00ff707b82 */ /* 0x000e700000000a00 */
[----:B------:R-:W2:Y:S01]  /*2340*/  LDC.64 R114, c[0x0][0x5a8] ;  /* 0x00016a00ff727b82 */ /* 0x000ea20000000a00 */
[-C--:B0-----:R-:W-:Y:S02]  /*2350*/  IMAD R6, R11, R110.reuse, RZ ;  /* 0x0000006e0b067224 */ /* 0x081fe400078e02ff */
[----:B------:R-:W-:-:S04]  /*2360*/  IMAD.WIDE.U32 R108, R101, R110, R8 ;  /* 0x0000006e656c7225 */ /* 0x000fc800078e0008 */
[----:B------:R-:W-:Y:S02]  /*2370*/  IMAD R107, R101, R111, R6 ;  /* 0x0000006f656b7224 */ /* 0x000fe400078e0206 */
[-C--:B-1----:R-:W-:Y:S02]  /*2380*/  IMAD R5, R105, R112.reuse, RZ ;  /* 0x0000007069057224 */ /* 0x082fe400078e02ff */
[----:B------:R-:W-:Y:S02]  /*2390*/  IMAD.IADD R13, R109, 0x1, R107 ;  /* 0x000000016d0d7824 */ /* 0x000fe400078e026b */
[----:B------:R-:W-:Y:S02]  /*23a0*/  IMAD.MOV.U32 R12, RZ, RZ, R108 ;  /* 0x000000ffff0c7224 */ /* 0x000fe400078e006c */
[C---:B------:R-:W-:Y:S02]  /*23b0*/  IMAD R111, R104.reuse, R113, R5 ;  /* 0x00000071686f7224 */ /* 0x040fe400078e0205 */
[----:B------:R-:W-:-:S04]  /*23c0*/  IMAD.WIDE.U32 R6, R104, R112, R12 ;  /* 0x0000007068067225 */ /* 0x000fc800078e000c */
[----:B------:R-:W-:Y:S01]  /*23d0*/  IMAD.IADD R5, R7, 0x1, R111 ;  /* 0x0000000107057824 */ /* 0x000fe200078e026f */
[----:B--2---:R-:W-:-:S04]  /*23e0*/  LEA R14, P0, R6, R114, 0x1 ;  /* 0x00000072060e7211 */ /* 0x004fc800078008ff */
[----:B------:R-:W-:-:S05]  /*23f0*/  LEA.HI.X R15, R6, R115, R5, 0x1, P0 ;  /* 0x00000073060f7211 */ /* 0x000fca00000f0c05 */
[----:B------:R0:W2:Y:S01]  /*2400*/  @P1 LDG.E.LTC128B.U16 R5, desc[UR38][R14.64] ;  /* 0x000000260e051981 */ /* 0x0000a2000c1e1520 */
[----:B------:R-:W-:Y:S01]  /*2410*/  LEA R10, P0, R106, UR4, 0x1 ;  /* 0x000000046a0a7c11 */ /* 0x000fe2000f8008ff */
[----:B------:R-:W-:Y:S01]  /*2420*/  IMAD.WIDE.U32 R6, R104, R112, R8 ;  /* 0x0000007068067225 */ /* 0x000fe200078e0008 */
[----:B------:R-:W-:Y:S03]  /*2430*/  BSSY B1, `(.L_x_36) ;  /* 0x0000012000017945 */ /* 0x000fe60003800000 */
[----:B------:R-:W-:Y:S02]  /*2440*/  IMAD.IADD R7, R111, 0x1, R7 ;  /* 0x000000016f077824 */ /* 0x000fe400078e0207 */
[----:B------:R-:W-:Y:S01]  /*2450*/  IMAD.WIDE.U32 R20, R101, R110, R6 ;  /* 0x0000006e65147225 */ /* 0x000fe200078e0006 */
[----:B0-----:R-:W-:-:S03]  /*2460*/  SHF.L.U64.HI R15, R112, 0x3, R113 ;  /* 0x00000003700f7819 */ /* 0x001fc60000010271 */
[----:B------:R-:W-:Y:S01]  /*2470*/  IMAD.IADD R7, R107, 0x1, R21 ;  /* 0x000000016b077824 */ /* 0x000fe200078e0215 */
[----:B------:R-:W-:Y:S01]  /*2480*/  LEA R6, P4, R20, R114, 0x1 ;  /* 0x0000007214067211 */ /* 0x000fe200078808ff */
[----:B------:R-:W-:-:S03]  /*2490*/  IMAD.SHL.U32 R14, R112, 0x8, RZ ;  /* 0x00000008700e7824 */ /* 0x000fc600078e00ff */
[----:B------:R-:W-:Y:S01]  /*24a0*/  LEA.HI.X R7, R20, R115, R7, 0x1, P4 ;  /* 0x0000007314077211 */ /* 0x000fe200020f0c07 */
[----:B--2---:R-:W-:-:S05]  /*24b0*/  HADD2.F32 R11, -RZ, R5.H0_H0 ;  /* 0x20000005ff0b7230 */ /* 0x004fca0000004100 */
[----:B------:R-:W-:-:S04]  /*24c0*/  FMUL R11, R11, R90 ;  /* 0x0000005a0b0b7220 */ /* 0x000fc80000400000 */
[----:B------:R-:W-:Y:S01]  /*24d0*/  FFMA R24, R24, R23, R11 ;  /* 0x0000001718187223 */ /* 0x000fe2000000000b */
[----:B------:R-:W-:Y:S02]  /*24e0*/  LEA.HI.X R11, R106, UR5, R103, 0x1, P0 ;  /* 0x000000056a0b7c11 */ /* 0x000fe400080f0c67 */
[----:B------:R-:W-:Y:S02]  /*24f0*/  ISETP.GT.AND P0, PT, R4, 0x1, PT ;  /* 0x000000010400780c */ /* 0x000fe40003f04270 */
[----:B------:R-:W-:Y:S02]  /*2500*/  F2FP.F16.F32.PACK_AB R24, RZ, R24 ;  /* 0x00000018ff18723e */ /* 0x000fe400000000ff */
[----:B------:R-:W-:-:S03]  /*2510*/  ISETP.GT.AND P3, PT, R3, RZ, P0 ;  /* 0x000000ff0300720c */ /* 0x000fc60000764270 */
[----:B------:R0:W-:Y:S10]  /*2520*/  @P1 STG.E.U16 desc[UR38][R10.64], R24 ;  /* 0x000000180a001986 */ /* 0x0001f4000c101526 */
[----:B------:R-:W-:Y:S05]  /*2530*/  @!P3 BRA `(.L_x_37) ;  /* 0x000000000004b947 */ /* 0x000fea0003800000 */
[----:B------:R1:W5:Y:S02]  /*2540*/  LDG.E.LTC128B.U16 R5, desc[UR38][R6.64+0x2] ;  /* 0x0000022606057981 */ /* 0x000364000c1e1520 */
.L_x_37:
[----:B------:R-:W-:Y:S05]  /*2550*/  BSYNC B1 ;  /* 0x0000000000017941 */ /* 0x000fea0003800000 */
.L_x_36:
[----:B-----5:R-:W-:Y:S01]  /*2560*/  HADD2.F32 R103, -RZ, R5.H0_H0 ;  /* 0x20000005ff677230 */ /* 0x020fe20000004100 */
[----:B------:R-:W-:Y:S01]  /*2570*/  ISETP.GT.AND P2, PT, R3, 0x8, P2 ;  /* 0x000000080300780c */ /* 0x000fe20001744270 */
[----:B------:R-:W-:Y:S01]  /*2580*/  IMAD.WIDE.U32 R20, R104, R112, R14 ;  /* 0x0000007068147225 */ /* 0x000fe200078e000e */
[----:B0-----:R-:W-:-:S03]  /*2590*/  PRMT R24, R5, 0x7610, R24 ;  /* 0x0000761005187816 */ /* 0x001fc60000000018 */
[----:B------:R-:W-:Y:S01]  /*25a0*/  FMUL R12, R103, R90 ;  /* 0x0000005a670c7220 */ /* 0x000fe20000400000 */
[----:B------:R-:W-:Y:S01]  /*25b0*/  IMAD.IADD R111, R111, 0x1, R21 ;  /* 0x000000016f6f7824 */ /* 0x000fe200078e0215 */
[----:B------:R-:W-:Y:S02]  /*25c0*/  IADD3 R108, P1, R108, R20, RZ ;  /* 0x000000146c6c7210 */ /* 0x000fe40007f3e0ff */
[----:B------:R-:W-:-:S03]  /*25d0*/  FFMA R12, R25, R23, R12 ;  /* 0x00000017190c7223 */ /* 0x000fc6000000000c */
[----:B------:R-:W-:Y:S01]  /*25e0*/  IMAD.X R13, R111, 0x1, R13, P1 ;  /* 0x000000016f0d7824 */ /* 0x000fe200008e060d */
[C---:B------:R-:W-:Y:S02]  /*25f0*/  LEA R14, P1, R108.reuse, R114, 0x1 ;  /* 0x000000726c0e7211 */ /* 0x040fe400078208ff */
[----:B------:R-:W-:Y:S02]  /*2600*/  F2FP.F16.F32.PACK_AB R12, RZ, R12 ;  /* 0x0000000cff0c723e */ /* 0x000fe400000000ff */
[----:B------:R-:W-:Y:S02]  /*2610*/  LEA.HI.X R15, R108, R115, R13, 0x1, P1 ;  /* 0x000000736c0f7211 */ /* 0x000fe400008f0c0d */
[----:B------:R-:W-:-:S05]  /*2620*/  PRMT R21, R12, 0x7610, R21 ;  /* 0x000076100c157816 */ /* 0x000fca0000000015 */
[----:B------:R0:W-:Y:S04]  /*2630*/  @P3 STG.E.U16 desc[UR38][R10.64+0x2], R21 ;  /* 0x000002150a003986 */ /* 0x0001e8000c101526 */
[----:B------:R-:W2:Y:S01]  /*2640*/  @P2 LDG.E.LTC128B.U16 R24, desc[UR38][R14.64] ;  /* 0x000000260e182981 */ /* 0x000ea2000c1e1520 */
[----:B------:R-:W-:Y:S01]  /*2650*/  IADD3 R20, P1, R8, R20, RZ ;  /* 0x0000001408147210 */ /* 0x000fe20007f3e0ff */
[----:B------:R-:W-:Y:S01]  /*2660*/  BSSY B1, `(.L_x_38) ;  /* 0x0000011000017945 */ /* 0x000fe20003800000 */
[----:B------:R-:W-:Y:S02]  /*2670*/  SHF.L.U64.HI R13, R91, 0x1, R92 ;  /* 0x000000015b0d7819 */ /* 0x000fe4000001025c */
[----:B------:R-:W-:Y:S01]  /*2680*/  ISETP.GT.AND P0, PT, R3, 0x8, P0 ;  /* 0x000000080300780c */ /* 0x000fe20000704270 */
[----:B0-----:R-:W-:Y:S01]  /*2690*/  IMAD.X R21, R9, 0x1, R111, P1 ;  /* 0x0000000109157824 */ /* 0x001fe200008e066f */
[----:B------:R-:W-:Y:S01]  /*26a0*/  LEA R12, P1, R91, R10, 0x1 ;  /* 0x0000000a5b0c7211 */ /* 0x000fe200078208ff */
[----:B------:R-:W-:-:S04]  /*26b0*/  IMAD.WIDE.U32 R20, R101, R110, R20 ;  /* 0x0000006e65147225 */ /* 0x000fc800078e0014 */
[----:B------:R-:W-:Y:S01]  /*26c0*/  IMAD.X R13, R13, 0x1, R11, P1 ;  /* 0x000000010d0d7824 */ /* 0x000fe200008e060b */
[----:B------:R-:W-:Y:S01]  /*26d0*/  LEA R8, P3, R20, R114, 0x1 ;  /* 0x0000007214087211 */ /* 0x000fe200078608ff */
[----:B------:R-:W-:-:S05]  /*26e0*/  IMAD.IADD R9, R107, 0x1, R21 ;  /* 0x000000016b097824 */ /* 0x000fca00078e0215 */
[----:B------:R-:W-:Y:S01]  /*26f0*/  LEA.HI.X R9, R20, R115, R9, 0x1, P3 ;  /* 0x0000007314097211 */ /* 0x000fe200018f0c09 */
[----:B--2---:R-:W-:-:S05]  /*2700*/  HADD2.F32 R5, -RZ, R24.H0_H0 ;  /* 0x20000018ff057230 */ /* 0x004fca0000004100 */
[----:B------:R-:W-:-:S04]  /*2710*/  FMUL R5, R5, R90 ;  /* 0x0000005a05057220 */ /* 0x000fc80000400000 */
[----:B------:R-:W-:-:S05]  /*2720*/  FFMA R5, R26, R23, R5 ;  /* 0x000000171a057223 */ /* 0x000fca0000000005 */
[----:B------:R-:W-:-:S05]  /*2730*/  F2FP.F16.F32.PACK_AB R5, RZ, R5 ;  /* 0x00000005ff05723e */ /* 0x000fca00000000ff */
[----:B------:R0:W-:Y:S01]  /*2740*/  @P2 STG.E.U16 desc[UR38][R12.64], R5 ;  /* 0x000000050c002986 */ /* 0x0001e2000c101526 */
[----:B------:R-:W-:Y:S05]  /*2750*/  @!P0 BRA `(.L_x_39) ;  /* 0x0000000000048947 */ /* 0x000fea0003800000 */
[----:B------:R2:W5:Y:S02]  /*2760*/  LDG.E.LTC128B.U16 R24, desc[UR38][R8.64+0x2] ;  /* 0x0000022608187981 */ /* 0x000564000c1e1520 */
.L_x_39:
[----:B------:R-:W-:Y:S05]  /*2770*/  BSYNC B1 ;  /* 0x0000000000017941 */ /* 0x000fea0003800000 */
.L_x_38:
[----:B0----5:R-:W-:Y:S01]  /*2780*/  HADD2.F32 R5, -RZ, R24.H0_H0 ;  /* 0x20000018ff057230 */ /* 0x021fe20000004100 */
[----:B------:R-:W-:Y:S01]  /*2790*/  ISETP.GT.AND P1, PT, R4, 0x8, PT ;  /* 0x000000080400780c */ /* 0x000fe20003f24270 */
[----:B------:R-:W-:Y:S03]  /*27a0*/  BSSY B1, `(.L_x_40) ;  /* 0x0000008000017945 */ /* 0x000fe60003800000 */
[----:B------:R-:W-:Y:S01]  /*27b0*/  FMUL R14, R5, R90 ;  /* 0x0000005a050e7220 */ /* 0x000fe20000400000 */
[----:B------:R-:W-:-:S03]  /*27c0*/  ISETP.GT.AND P2, PT, R3, RZ, P1 ;  /* 0x000000ff0300720c */ /* 0x000fc60000f44270 */
[----:B------:R-:W-:-:S05]  /*27d0*/  FFMA R14, R27, R23, R14 ;  /* 0x000000171b0e7223 */ /* 0x000fca000000000e */
[----:B------:R-:W-:-:S05]  /*27e0*/  F2FP.F16.F32.PACK_AB R14, RZ, R14 ;  /* 0x0000000eff0e723e */ /* 0x000fca00000000ff */
[----:B------:R0:W-:Y:S01]  /*27f0*/  @P0 STG.E.U16 desc[UR38][R12.64+0x2], R14 ;  /* 0x0000020e0c000986 */ /* 0x0001e2000c101526 */
[----:B------:R-:W-:Y:S05]  /*2800*/  @!P2 BRA `(.L_x_41) ;  /* 0x000000000004a947 */ /* 0x000fea0003800000 */
[----:B------:R3:W5:Y:S02]  /*2810*/  LDG.E.LTC128B.U16 R24, desc[UR38][R6.64+0x10] ;  /* 0x0000102606187981 */ /* 0x000764000c1e1520 */
.L_x_41:
[----:B------:R-:W-:Y:S05]  /*2820*/  BSYNC B1 ;  /* 0x0000000000017941 */ /* 0x000fea0003800000 */
.L_x_40:
[----:B-----5:R-:W-:Y:S01]  /*2830*/  HADD2.F32 R5, -RZ, R24.H0_H0 ;  /* 0x20000018ff057230 */ /* 0x020fe20000004100 */
        /* <DEDUP_REMOVED lines=9> */
.L_x_43:
[----:B------:R-:W-:Y:S05]  /*28d0*/  BSYNC B1 ;  /* 0x0000000000017941 */ /* 0x000fea0003800000 */
.L_x_42:
[----:B----45:R-:W-:Y:S01]  /*28e0*/  HADD2.F32 R5, -RZ, R24.H0_H0 ;  /* 0x20000018ff057230 */ /* 0x030fe20000004100 */
[----:B------:R-:W-:Y:S01]  /*28f0*/  ISETP.GT.AND P1, PT, R3, 0x8, P1 ;  /* 0x000000080300780c */ /* 0x000fe20000f24270 */
[----:B------:R-:W-:Y:S03]  /*2900*/  BSSY B1, `(.L_x_44) ;  /* 0x0000007000017945 */ /* 0x000fe60003800000 */
[----:B0-----:R-:W-:-:S04]  /*2910*/  FMUL R14, R5, R90 ;  /* 0x0000005a050e7220 */ /* 0x001fc80000400000 */
[----:B------:R-:W-:-:S05]  /*2920*/  FFMA R14, R29, R23, R14 ;  /* 0x000000171d0e7223 */ /* 0x000fca000000000e */
[----:B------:R-:W-:-:S05]  /*2930*/  F2FP.F16.F32.PACK_AB R14, RZ, R14 ;  /* 0x0000000eff0e723e */ /* 0x000fca00000000ff */
[----:B------:R0:W-:Y:S01]  /*2940*/  @P3 STG.E.U16 desc[UR38][R10.64+0x12], R14 ;  /* 0x0000120e0a003986 */ /* 0x0001e2000c101526 */
[----:B------:R-:W-:Y:S05]  /*2950*/  @!P1 BRA `(.L_x_45) ;  /* 0x0000000000049947 */ /* 0x000fea0003800000 */
[----:B------:R4:W5:Y:S02]  /*2960*/  LDG.E.LTC128B.U16 R24, desc[UR38][R8.64+0x10] ;  /* 0x0000102608187981 */ /* 0x000964000c1e1520 */
.L_x_45:
[----:B------:R-:W-:Y:S05]  /*2970*/  BSYNC B1 ;  /* 0x0000000000017941 */ /* 0x000fea0003800000 */
.L_x_44:
[----:B-----5:R-:W-:Y:S01]  /*2980*/  HADD2.F32 R5, -RZ, R24.H0_H0 ;  /* 0x20000018ff057230 */ /* 0x020fe20000004100 */
[----:B------:R-:W-:Y:S01]  /*2990*/  ISETP.GT.AND P0, PT, R3, 0x8, P0 ;  /* 0x000000080300780c */ /* 0x000fe20000704270 */
[----:B------:R-:W-:Y:S03]  /*29a0*/  BSSY B1, `(.L_x_46) ;  /* 0x0000007000017945 */ /* 0x000fe60003800000 */
[----:B------:R-:W-:-:S04]  /*29b0*/  FMUL R5, R5, R90 ;  /* 0x0000005a05057220 */ /* 0x000fc80000400000 */
[----:B------:R-:W-:-:S05]  /*29c0*/  FFMA R5, R30, R23, R5 ;  /* 0x000000171e057223 */ /* 0x000fca0000000005 */
[----:B------:R-:W-:-:S05]  /*29d0*/  F2FP.F16.F32.PACK_AB R5, RZ, R5 ;  /* 0x00000005ff05723e */ /* 0x000fca00000000ff */
[----:B------:R0:W-:Y:S01]  /*29e0*/  @P1 STG.E.U16 desc[UR38][R12.64+0x10], R5 ;  /* 0x000010050c001986 */ /* 0x0001e2000c101526 */
[----:B------:R-:W-:Y:S05]  /*29f0*/  @!P0 BRA `(.L_x_47) ;  /* 0x0000000000048947 */ /* 0x000fea0003800000 */
[----:B------:R0:W5:Y:S02]  /*2a00*/  LDG.E.LTC128B.U16 R24, desc[UR38][R8.64+0x12] ;  /* 0x0000122608187981 */ /* 0x000164000c1e1520 */
.L_x_47:
[----:B------:R-:W-:Y:S05]  /*2a10*/  BSYNC B1 ;  /* 0x0000000000017941 */ /* 0x000fea0003800000 */
.L_x_46:
        /* <DEDUP_REMOVED lines=10> */
.L_x_49:
[----:B------:R-:W-:Y:S05]  /*2ac0*/  BSYNC B1 ;  /* 0x0000000000017941 */ /* 0x000fea0003800000 */
.L_x_48:
        /* <DEDUP_REMOVED lines=10> */
.L_x_51:
[----:B------:R-:W-:Y:S05]  /*2b70*/  BSYNC B1 ;  /* 0x0000000000017941 */ /* 0x000fea0003800000 */
.L_x_50:
[----:B0----5:R-:W-:Y:S01]  /*2b80*/  HADD2.F32 R5, -RZ, R24.H0_H0 ;  /* 0x20000018ff057230 */ /* 0x021fe20000004100 */
        /* <DEDUP_REMOVED lines=8> */
.L_x_53:
[----:B------:R-:W-:Y:S05]  /*2c10*/  BSYNC B1 ;  /* 0x0000000000017941 */ /* 0x000fea0003800000 */
.L_x_52:
        /* <DEDUP_REMOVED lines=9> */
.L_x_55:
[----:B------:R-:W-:Y:S05]  /*2cb0*/  BSYNC B1 ;  /* 0x0000000000017941 */ /* 0x000fea0003800000 */
.L_x_54:
        /* <DEDUP_REMOVED lines=10> */
.L_x_57:
[----:B------:R-:W-:Y:S05]  /*2d60*/  BSYNC B1 ;  /* 0x0000000000017941 */ /* 0x000fea0003800000 */
.L_x_56:
        /* <DEDUP_REMOVED lines=10> */
.L_x_59:
[----:B------:R-:W-:Y:S05]  /*2e10*/  BSYNC B1 ;  /* 0x0000000000017941 */ /* 0x000fea0003800000 */
.L_x_58:
        /* <DEDUP_REMOVED lines=9> */
.L_x_61:
[----:B------:R-:W-:Y:S05]  /*2eb0*/  BSYNC B1 ;  /* 0x0000000000017941 */ /* 0x000fea0003800000 */
.L_x_60:
        /* <DEDUP_REMOVED lines=9> */
.L_x_63:
[----:B------:R-:W-:Y:S05]  /*2f50*/  BSYNC B1 ;  /* 0x0000000000017941 */ /* 0x000fea0003800000 */
.L_x_62:
        /* <DEDUP_REMOVED lines=10> */
.L_x_65:
[----:B------:R-:W-:Y:S05]  /*3000*/  BSYNC B1 ;  /* 0x0000000000017941 */ /* 0x000fea0003800000 */
.L_x_64:
        /* <DEDUP_REMOVED lines=10> */
.L_x_67:
[----:B------:R-:W-:Y:S05]  /*30b0*/  BSYNC B1 ;  /* 0x0000000000017941 */ /* 0x000fea0003800000 */
.L_x_66:
        /* <DEDUP_REMOVED lines=9> */
.L_x_69:
[----:B------:R-:W-:Y:S05]  /*3150*/  BSYNC B1 ;  /* 0x0000000000017941 */ /* 0x000fea0003800000 */
.L_x_68:
        /* <DEDUP_REMOVED lines=9> */
.L_x_71:
[----:B------:R-:W-:Y:S05]  /*31f0*/  BSYNC B1 ;  /* 0x0000000000017941 */ /* 0x000fea0003800000 */
.L_x_70:
        /* <DEDUP_REMOVED lines=10> */
.L_x_73:
[----:B------:R-:W-:Y:S05]  /*32a0*/  BSYNC B1 ;  /* 0x0000000000017941 */ /* 0x000fea0003800000 */
.L_x_72:
        /* <DEDUP_REMOVED lines=10> */
.L_x_75:
[----:B------:R-:W-:Y:S05]  /*3350*/  BSYNC B1 ;  /* 0x0000000000017941 */ /* 0x000fea0003800000 */
.L_x_74:
        /* <DEDUP_REMOVED lines=9> */
.L_x_77:
[----:B------:R-:W-:Y:S05]  /*33f0*/  BSYNC B1 ;  /* 0x0000000000017941 */ /* 0x000fea0003800000 */
.L_x_76:
        /* <DEDUP_REMOVED lines=9> */
.L_x_79:
[----:B------:R-:W-:Y:S05]  /*3490*/  BSYNC B1 ;  /* 0x0000000000017941 */ /* 0x000fea0003800000 */
.L_x_78:
        /* <DEDUP_REMOVED lines=10> */
.L_x_81:
[----:B------:R-:W-:Y:S05]  /*3540*/  BSYNC B1 ;  /* 0x0000000000017941 */ /* 0x000fea0003800000 */
.L_x_80:
        /* <DEDUP_REMOVED lines=10> */
.L_x_83:
[----:B------:R-:W-:Y:S05]  /*35f0*/  BSYNC B1 ;  /* 0x0000000000017941 */ /* 0x000fea0003800000 */
.L_x_82:
        /* <DEDUP_REMOVED lines=9> */
.L_x_85:
[----:B------:R-:W-:Y:S05]  /*3690*/  BSYNC B1 ;  /* 0x0000000000017941 */ /* 0x000fea0003800000 */
.L_x_84:
        /* <DEDUP_REMOVED lines=9> */
.L_x_87:
[----:B------:R-:W-:Y:S05]  /*3730*/  BSYNC B1 ;  /* 0x0000000000017941 */ /* 0x000fea0003800000 */
.L_x_86:
        /* <DEDUP_REMOVED lines=10> */
.L_x_89:
[----:B------:R-:W-:Y:S05]  /*37e0*/  BSYNC B1 ;  /* 0x0000000000017941 */ /* 0x000fea0003800000 */
.L_x_88:
        /* <DEDUP_REMOVED lines=10> */
.L_x_91:
[----:B------:R-:W-:Y:S05]  /*3890*/  BSYNC B1 ;  /* 0x0000000000017941 */ /* 0x000fea0003800000 */
.L_x_90:
        /* <DEDUP_REMOVED lines=9> */
.L_x_93:
[----:B------:R-:W-:Y:S05]  /*3930*/  BSYNC B1 ;  /* 0x0000000000017941 */ /* 0x000fea0003800000 */
.L_x_92:
        /* <DEDUP_REMOVED lines=9> */
.L_x_95:
[----:B------:R-:W-:Y:S05]  /*39d0*/  BSYNC B1 ;  /* 0x0000000000017941 */ /* 0x000fea0003800000 */
.L_x_94:
        /* <DEDUP_REMOVED lines=10> */
.L_x_97:
[----:B------:R-:W-:Y:S05]  /*3a80*/  BSYNC B1 ;  /* 0x0000000000017941 */ /* 0x000fea0003800000 */
.L_x_96:
        /* <DEDUP_REMOVED lines=10> */
.L_x_99:
[----:B------:R-:W-:Y:S05]  /*3b30*/  BSYNC B1 ;  /* 0x0000000000017941 */ /* 0x000fea0003800000 */
.L_x_98:
        /* <DEDUP_REMOVED lines=9> */
.L_x_101:
[----:B------:R-:W-:Y:S05]  /*3bd0*/  BSYNC B1 ;  /* 0x0000000000017941 */ /* 0x000fea0003800000 */
.L_x_100:
        /* <DEDUP_REMOVED lines=9> */
.L_x_103:
[----:B------:R-:W-:Y:S05]  /*3c70*/  BSYNC B1 ;  /* 0x0000000000017941 */ /* 0x000fea0003800000 */
.L_x_102:
        /* <DEDUP_REMOVED lines=10> */
.L_x_105:
[----:B------:R-:W-:Y:S05]  /*3d20*/  BSYNC B1 ;  /* 0x0000000000017941 */ /* 0x000fea0003800000 */
.L_x_104:
        /* <DEDUP_REMOVED lines=10> */
.L_x_107:
[----:B------:R-:W-:Y:S05]  /*3dd0*/  BSYNC B1 ;  /* 0x0000000000017941 */ /* 0x000fea0003800000 */
.L_x_106:
        /* <DEDUP_REMOVED lines=9> */
.L_x_109:
[----:B------:R-:W-:Y:S05]  /*3e70*/  BSYNC B1 ;  /* 0x0000000000017941 */ /* 0x000fea0003800000 */
.L_x_108:
        /* <DEDUP_REMOVED lines=9> */
.L_x_111:
[----:B------:R-:W-:Y:S05]  /*3f10*/  BSYNC B1 ;  /* 0x0000000000017941 */ /* 0x000fea0003800000 */
.L_x_110:
        /* <DEDUP_REMOVED lines=10> */
.L_x_113:
[----:B------:R-:W-:Y:S05]  /*3fc0*/  BSYNC B1 ;  /* 0x0000000000017941 */ /* 0x000fea0003800000 */
.L_x_112:
        /* <DEDUP_REMOVED lines=10> */
.L_x_115:
[----:B------:R-:W-:Y:S05]  /*4070*/  BSYNC B1 ;  /* 0x0000000000017941 */ /* 0x000fea0003800000 */
.L_x_114:
        /* <DEDUP_REMOVED lines=9> */
.L_x_117:
[----:B------:R-:W-:Y:S05]  /*4110*/  BSYNC B1 ;  /* 0x0000000000017941 */ /* 0x000fea0003800000 */
.L_x_116:
        /* <DEDUP_REMOVED lines=9> */
.L_x_119:
[----:B------:R-:W-:Y:S05]  /*41b0*/  BSYNC B1 ;  /* 0x0000000000017941 */ /* 0x000fea0003800000 */
.L_x_118:
        /* <DEDUP_REMOVED lines=10> */
.L_x_121:
[----:B------:R-:W-:Y:S05]  /*4260*/  BSYNC B1 ;  /* 0x0000000000017941 */ /* 0x000fea0003800000 */
.L_x_120:
        /* <DEDUP_REMOVED lines=10> */
.L_x_123:
[----:B------:R-:W-:Y:S05]  /*4310*/  BSYNC B1 ;  /* 0x0000000000017941 */ /* 0x000fea0003800000 */
.L_x_122:
        /* <DEDUP_REMOVED lines=9> */
.L_x_125:
[----:B------:R-:W-:Y:S05]  /*43b0*/  BSYNC B1 ;  /* 0x0000000000017941 */ /* 0x000fea0003800000 */
.L_x_124:
        /* <DEDUP_REMOVED lines=9> */
.L_x_127:
[----:B------:R-:W-:Y:S05]  /*4450*/  BSYNC B1 ;  /* 0x0000000000017941 */ /* 0x000fea0003800000 */
.L_x_126:
        /* <DEDUP_REMOVED lines=10> */
.L_x_129:
[----:B------:R-:W-:Y:S05]  /*4500*/  BSYNC B1 ;  /* 0x0000000000017941 */ /* 0x000fea0003800000 */
.L_x_128:
        /* <DEDUP_REMOVED lines=10> */
.L_x_131:
[----:B------:R-:W-:Y:S05]  /*45b0*/  BSYNC B1 ;  /* 0x0000000000017941 */ /* 0x000fea0003800000 */
.L_x_130:
        /* <DEDUP_REMOVED lines=9> */
.L_x_133:
[----:B------:R-:W-:Y:S05]  /*4650*/  BSYNC B1 ;  /* 0x0000000000017941 */ /* 0x000fea0003800000 */
.L_x_132:
        /* <DEDUP_REMOVED lines=9> */
.L_x_135:
[----:B------:R-:W-:Y:S05]  /*46f0*/  BSYNC B1 ;  /* 0x0000000000017941 */ /* 0x000fea0003800000 */
.L_x_134:
        /* <DEDUP_REMOVED lines=10> */
.L_x_137:
[----:B------:R-:W-:Y:S05]  /*47a0*/  BSYNC B1 ;  /* 0x0000000000017941 */ /* 0x000fea0003800000 */
.L_x_136:
        /* <DEDUP_REMOVED lines=10> */
.L_x_139:
[----:B------:R-:W-:Y:S05]  /*4850*/  BSYNC B1 ;  /* 0x0000000000017941 */ /* 0x000fea0003800000 */
.L_x_138:
        /* <DEDUP_REMOVED lines=9> */
.L_x_141:
[----:B------:R-:W-:Y:S05]  /*48f0*/  BSYNC B1 ;  /* 0x0000000000017941 */ /* 0x000fea0003800000 */
.L_x_140:
        /* <DEDUP_REMOVED lines=9> */
.L_x_143:
[----:B------:R-:W-:Y:S05]  /*4990*/  BSYNC B1 ;  /* 0x0000000000017941 */ /* 0x000fea0003800000 */
.L_x_142:
        /* <DEDUP_REMOVED lines=10> */
.L_x_145:
[----:B------:R-:W-:Y:S05]  /*4a40*/  BSYNC B1 ;  /* 0x0000000000017941 */ /* 0x000fea0003800000 */
.L_x_144:
        /* <DEDUP_REMOVED lines=10> */
.L_x_147:
[----:B------:R-:W-:Y:S05]  /*4af0*/  BSYNC B1 ;  /* 0x0000000000017941 */ /* 0x000fea0003800000 */
.L_x_146:
        /* <DEDUP_REMOVED lines=9> */
.L_x_149:
[----:B------:R-:W-:Y:S05]  /*4b90*/  BSYNC B1 ;  /* 0x0000000000017941 */ /* 0x000fea0003800000 */
.L_x_148:
        /* <DEDUP_REMOVED lines=9> */
.L_x_151:
[----:B------:R-:W-:Y:S05]  /*4c30*/  BSYNC B1 ;  /* 0x0000000000017941 */ /* 0x000fea0003800000 */
.L_x_150:
        /* <DEDUP_REMOVED lines=10> */
.L_x_153:
[----:B------:R-:W-:Y:S05]  /*4ce0*/  BSYNC B1 ;  /* 0x0000000000017941 */ /* 0x000fea0003800000 */
.L_x_152:
[----:B-----5:R-:W-:Y:S01]  /*4cf0*/  HADD2.F32 R5, -RZ, R24.H0_H0 ;  /* 0x20000018ff057230 */ /* 0x020fe20000004100 */
[----:B------:R-:W-:Y:S01]  /*4d00*/  ISETP.GT.AND P0, PT, R4, 0x79, PT ;  /* 0x000000790400780c */ /* 0x000fe20003f04270 */
[----:B------:R-:W-:Y:S01]  /*4d10*/  @P2 IMAD.MOV.U32 R4, RZ, RZ, R10 ;  /* 0x000000ffff042224 */ /* 0x000fe200078e000a */
[----:B------:R-:W-:Y:S02]  /*4d20*/  BSSY B1, `(.L_x_154) ;  /* 0x000000a000017945 */ /* 0x000fe40003800000 */
[----:B------:R-:W-:Y:S01]  /*4d30*/  FMUL R5, R5, R90 ;  /* 0x0000005a05057220 */ /* 0x000fe20000400000 */
[----:B------:R-:W-:-:S03]  /*4d40*/  ISETP.GT.AND P3, PT, R3, RZ, P0 ;  /* 0x000000ff0300720c */ /* 0x000fc60000764270 */
[----:B------:R-:W-:-:S05]  /*4d50*/  FFMA R5, R84, R23, R5 ;  /* 0x0000001754057223 */ /* 0x000fca0000000005 */
[----:B------:R-:W-:-:S04]  /*4d60*/  F2FP.F16.F32.PACK_AB R5, RZ, R5 ;  /* 0x00000005ff05723e */ /* 0x000fc800000000ff */
[----:B0-----:R-:W-:Y:S01]  /*4d70*/  PRMT R14, R5, 0x7610, R14 ;  /* 0x00007610050e7816 */ /* 0x001fe2000000000e */
[----:B------:R-:W-:-:S05]  /*4d80*/  @P2 IMAD.MOV.U32 R5, RZ, RZ, R11 ;  /* 0x000000ffff052224 */ /* 0x000fca00078e000b */
[----:B------:R0:W-:Y:S01]  /*4d90*/  @P2 STG.E.U16 desc[UR38][R4.64+0xf0], R14 ;  /* 0x0000f00e04002986 */ /* 0x0001e2000c101526 */
[----:B------:R-:W-:Y:S05]  /*4da0*/  @!P3 BRA `(.L_x_155) ;  /* 0x000000000004b947 */ /* 0x000fea0003800000 */
[----:B------:R0:W5:Y:S02]  /*4db0*/  LDG.E.LTC128B.U16 R24, desc[UR38][R6.64+0xf2] ;  /* 0x0000f22606187981 */ /* 0x000164000c1e1520 */
.L_x_155:
[----:B------:R-:W-:Y:S05]  /*4dc0*/  BSYNC B1 ;  /* 0x0000000000017941 */ /* 0x000fea0003800000 */
.L_x_154:
        /* <DEDUP_REMOVED lines=9> */
.L_x_157:
[----:B------:R-:W-:Y:S05]  /*4e60*/  BSYNC B1 ;  /* 0x0000000000017941 */ /* 0x000fea0003800000 */
.L_x_156:
[----:B-----5:R-:W-:Y:S01]  /*4e70*/  HADD2.F32 R5, -RZ, R24.H0_H0 ;  /* 0x20000018ff057230 */ /* 0x020fe20000004100 */
[----:B------:R-:W-:Y:S01]  /*4e80*/  ISETP.GT.AND P0, PT, R3, 0x8, P0 ;  /* 0x000000080300780c */ /* 0x000fe20000704270 */
[----:B0-----:R-:W-:Y:S01]  /*4e90*/  @P1 IMAD.MOV.U32 R4, RZ, RZ, R12 ;  /* 0x000000ffff041224 */ /* 0x001fe200078e000c */
[----:B------:R-:W-:Y:S02]  /*4ea0*/  BSSY B1, `(.L_x_158) ;  /* 0x0000009000017945 */ /* 0x000fe40003800000 */
[----:B------:R-:W-:-:S04]  /*4eb0*/  FMUL R5, R5, R90 ;  /* 0x0000005a05057220 */ /* 0x000fc80000400000 */
[----:B------:R-:W-:-:S05]  /*4ec0*/  FFMA R5, R86, R23, R5 ;  /* 0x0000001756057223 */ /* 0x000fca0000000005 */
[----:B------:R-:W-:-:S04]  /*4ed0*/  F2FP.F16.F32.PACK_AB R5, RZ, R5 ;  /* 0x00000005ff05723e */ /* 0x000fc800000000ff */
[----:B-1-3--:R-:W-:Y:S01]  /*4ee0*/  PRMT R6, R5, 0x7610, R6 ;  /* 0x0000761005067816 */ /* 0x00afe20000000006 */
[----:B------:R-:W-:-:S05]  /*4ef0*/  @P1 IMAD.MOV.U32 R5, RZ, RZ, R13 ;  /* 0x000000ffff051224 */ /* 0x000fca00078e000d */
[----:B------:R0:W-:Y:S01]  /*4f00*/  @P1 STG.E.U16 desc[UR38][R4.64+0xf0], R6 ;  /* 0x0000f00604001986 */ /* 0x0001e2000c101526 */
[----:B------:R-:W-:Y:S05]  /*4f10*/  @!P0 BRA `(.L_x_159) ;  /* 0x0000000000048947 */ /* 0x000fea0003800000 */
[----:B------:R1:W5:Y:S02]  /*4f20*/  LDG.E.LTC128B.U16 R24, desc[UR38][R8.64+0xf2] ;  /* 0x0000f22608187981 */ /* 0x000364000c1e1520 */
.L_x_159:
[----:B------:R-:W-:Y:S05]  /*4f30*/  BSYNC B1 ;  /* 0x0000000000017941 */ /* 0x000fea0003800000 */
.L_x_158:
[----:B------:R-:W-:Y:S05]  /*4f40*/  @!P0 BRA `(.L_x_160) ;  /* 0x0000001000e88947 */ /* 0x000fea0003800000 */
[----:B-----5:R-:W-:-:S05]  /*4f50*/  HADD2.F32 R3, -RZ, R24.H0_H0 ;  /* 0x20000018ff037230 */ /* 0x020fca0000004100 */
[----:B0-----:R-:W-:-:S04]  /*4f60*/  FMUL R4, R3, R90 ;  /* 0x0000005a03047220 */ /* 0x001fc80000400000 */
[----:B------:R-:W-:-:S05]  /*4f70*/  FFMA R4, R87, R23, R4 ;  /* 0x0000001757047223 */ /* 0x000fca0000000004 */
[----:B------:R-:W-:-:S05]  /*4f80*/  F2FP.F16.F32.PACK_AB R4, RZ, R4 ;  /* 0x00000004ff04723e */ /* 0x000fca00000000ff */
[----:B------:R3:W-:Y:S01]  /*4f90*/  STG.E.U16 desc[UR38][R12.64+0xf2], R4 ;  /* 0x0000f2040c007986 */ /* 0x0007e2000c101526 */
[----:B------:R-:W-:Y:S05]  /*4fa0*/  BRA `(.L_x_160) ;  /* 0x0000001000d07947 */ /* 0x000fea0003800000 */
.L_x_35:
[----:B------:R-:W-:Y:S01]  /*4fb0*/  ISETP.GT.AND P3, PT, R4, 0x1, PT ;  /* 0x000000010400780c */ /* 0x000fe20003f64270 */
[----:B------:R-:W-:Y:S01]  /*4fc0*/  ULDC.64 UR4, c[0x0][0x5c0] ;  /* 0x0001700000047ab9 */ /* 0x000fe20000000a00 */
[-C--:B------:R-:W-:Y:S01]  /*4fd0*/  FMUL R24, R24, R23.reuse ;  /* 0x0000001718187220 */ /* 0x080fe20000400000 */
[----:B------:R-:W-:Y:S01]  /*4fe0*/  LEA R6, P4, R106, UR4, 0x1 ;  /* 0x000000046a067c11 */ /* 0x000fe2000f8808ff */
[-C--:B------:R-:W-:Y:S01]  /*4ff0*/  FMUL R25, R25, R23.reuse ;  /* 0x0000001719197220 */ /* 0x080fe20000400000 */
[----:B------:R-:W-:Y:S01]  /*5000*/  ISETP.GT.AND P0, PT, R3, RZ, P3 ;  /* 0x000000ff0300720c */ /* 0x000fe20001f04270 */
[-C--:B------:R-:W-:Y:S01]  /*5010*/  FMUL R26, R26, R23.reuse ;  /* 0x000000171a1a7220 */ /* 0x080fe20000400000 */
[----:B------:R-:W-:Y:S01]  /*5020*/  F2FP.F16.F32.PACK_AB R24, RZ, R24 ;  /* 0x00000018ff18723e */ /* 0x000fe200000000ff */
[-C--:B------:R-:W-:Y:S01]  /*5030*/  FMUL R27, R27, R23.reuse ;  /* 0x000000171b1b7220 */ /* 0x080fe20000400000 */
[----:B------:R-:W-:Y:S01]  /*5040*/  LEA.HI.X R7, R106, UR5, R103, 0x1, P4 ;  /* 0x000000056a077c11 */ /* 0x000fe2000a0f0c67 */
[----:B------:R-:W-:Y:S01]  /*5050*/  FMUL R28, R28, R23 ;  /* 0x000000171c1c7220 */ /* 0x000fe20000400000 */
[----:B------:R-:W-:Y:S01]  /*5060*/  F2FP.F16.F32.PACK_AB R25, RZ, R25 ;  /* 0x00000019ff19723e */ /* 0x000fe200000000ff */
[-C--:B------:R-:W-:Y:S01]  /*5070*/  FMUL R29, R29, R23.reuse ;  /* 0x000000171d1d7220 */ /* 0x080fe20000400000 */
[----:B------:R-:W-:Y:S01]  /*5080*/  ISETP.GT.AND P2, PT, R3, 0x8, P2 ;  /* 0x000000080300780c */ /* 0x000fe20001744270 */
[----:B------:R-:W-:Y:S01]  /*5090*/  @P1 STG.E.U16 desc[UR38][R6.64], R24 ;  /* 0x0000001806001986 */ /* 0x000fe2000c101526 */
[----:B------:R-:W-:Y:S01]  /*50a0*/  ISETP.GT.AND P1, PT, R4, 0x8, PT ;  /* 0x000000080400780c */ /* 0x000fe20003f24270 */
[-C--:B------:R-:W-:Y:S01]  /*50b0*/  FMUL R30, R30, R23.reuse ;  /* 0x000000171e1e7220 */ /* 0x080fe20000400000 */
[C---:B------:R-:W-:Y:S01]  /*50c0*/  SHF.L.U64.HI R5, R91.reuse, 0x1, R92 ;  /* 0x000000015b057819 */ /* 0x040fe2000001025c */
[----:B------:R-:W-:Y:S01]  /*50d0*/  @P0 STG.E.U16 desc[UR38][R6.64+0x2], R25 ;  /* 0x0000021906000986 */ /* 0x000fe2000c101526 */
[----:B------:R-:W-:Y:S01]  /*50e0*/  LEA R8, P5, R91, R6, 0x1 ;  /* 0x000000065b087211 */ /* 0x000fe200078a08ff */
[-C--:B------:R-:W-:Y:S01]  /*50f0*/  FMUL R31, R31, R23.reuse ;  /* 0x000000171f1f7220 */ /* 0x080fe20000400000 */
[----:B------:R-:W-:Y:S01]  /*5100*/  ISETP.GT.AND P3, PT, R3, 0x8, P3 ;  /* 0x000000080300780c */ /* 0x000fe20001f64270 */
[-C--:B------:R-:W-:Y:S01]  /*5110*/  FMUL R32, R32, R23.reuse ;  /* 0x0000001720207220 */ /* 0x080fe20000400000 */
[----:B------:R-:W-:Y:S01]  /*5120*/  ISETP.GT.AND P0, PT, R4, 0x9, PT ;  /* 0x000000090400780c */ /* 0x000fe20003f04270 */
[----:B------:R-:W-:Y:S01]  /*5130*/  IMAD.X R9, R5, 0x1, R7, P5 ;  /* 0x0000000105097824 */ /* 0x000fe200028e0607 */
[----:B------:R-:W-:Y:S01]  /*5140*/  ISETP.GT.AND P4, PT, R3, RZ, P1 ;  /* 0x000000ff0300720c */ /* 0x000fe20000f84270 */
[-C--:B------:R-:W-:Y:S01]  /*5150*/  FMUL R33, R33, R23.reuse ;  /* 0x0000001721217220 */ /* 0x080fe20000400000 */
[----:B------:R-:W-:Y:S01]  /*5160*/  F2FP.F16.F32.PACK_AB R26, RZ, R26 ;  /* 0x0000001aff1a723e */ /* 0x000fe200000000ff */
[-C--:B------:R-:W-:Y:S01]  /*5170*/  FMUL R34, R34, R23.reuse ;  /* 0x0000001722227220 */ /* 0x080fe20000400000 */
[----:B------:R-:W-:Y:S01]  /*5180*/  ISETP.GT.AND P5, PT, R3, RZ, P0 ;  /* 0x000000ff0300720c */ /* 0x000fe200007a4270 */
[----:B------:R-:W-:Y:S01]  /*5190*/  FMUL R35, R35, R23 ;  /* 0x0000001723237220 */ /* 0x000fe20000400000 */
[----:B------:R-:W-:Y:S01]  /*51a0*/  F2FP.F16.F32.PACK_AB R27, RZ, R27 ;  /* 0x0000001bff1b723e */ /* 0x000fe200000000ff */
[----:B------:R-:W-:Y:S01]  /*51b0*/  @P2 STG.E.U16 desc[UR38][R8.64], R26 ;  /* 0x0000001a08002986 */ /* 0x000fe2000c101526 */
[----:B------:R-:W-:Y:S01]  /*51c0*/  F2FP.F16.F32.PACK_AB R28, RZ, R28 ;  /* 0x0000001cff1c723e */ /* 0x000fe200000000ff */
[-C--:B------:R-:W-:Y:S01]  /*51d0*/  FMUL R36, R36, R23.reuse ;  /* 0x0000001724247220 */ /* 0x080fe20000400000 */
[----:B------:R-:W-:Y:S01]  /*51e0*/  ISETP.GT.AND P2, PT, R3, 0x8, P1 ;  /* 0x000000080300780c */ /* 0x000fe20000f44270 */
[----:B------:R-:W-:Y:S01]  /*51f0*/  @P3 STG.E.U16 desc[UR38][R8.64+0x2], R27 ;  /* 0x0000021b08003986 */ /* 0x000fe2000c101526 */
[----:B------:R-:W-:Y:S01]  /*5200*/  ISETP.GT.AND P1, PT, R4, 0x10, PT ;  /* 0x000000100400780c */ /* 0x000fe20003f24270 */
[----:B------:R-:W-:Y:S01]  /*5210*/  FMUL R37, R37, R23 ;  /* 0x0000001725257220 */ /* 0x000fe20000400000 */
[----:B------:R-:W-:Y:S01]  /*5220*/  F2FP.F16.F32.PACK_AB R29, RZ, R29 ;  /* 0x0000001dff1d723e */ /* 0x000fe200000000ff */
[----:B------:R-:W-:Y:S01]  /*5230*/  @P4 STG.E.U16 desc[UR38][R6.64+0x10], R28 ;  /* 0x0000101c06004986 */ /* 0x000fe2000c101526 */
[C---:B------:R-:W-:Y:S01]  /*5240*/  ISETP.GT.AND P3, PT, R3.reuse, 0x8, P0 ;  /* 0x000000080300780c */ /* 0x040fe20000764270 */
[-C--:B------:R-:W-:Y:S01]  /*5250*/  FMUL R38, R38, R23.reuse ;  /* 0x0000001726267220 */ /* 0x080fe20000400000 */
[----:B------:R-:W-:Y:S01]  /*5260*/  ISETP.GT.AND P0, PT, R4, 0x11, PT ;  /* 0x000000110400780c */ /* 0x000fe20003f04270 */
[----:B------:R-:W-:Y:S01]  /*5270*/  @P5 STG.E.U16 desc[UR38][R6.64+0x12], R29 ;  /* 0x0000121d06005986 */ /* 0x000fe2000c101526 */
        /* <DEDUP_REMOVED lines=161> */
[----:B------:R-:W-:Y:S01]  /*5c90*/  FMUL R87, R87, R23 ;  /* 0x0000001757577220 */ /* 0x000fe20000400000 */
[----:B------:R-:W-:-:S02]  /*5ca0*/  F2FP.F16.F32.PACK_AB R62, RZ, R62 ;  /* 0x0000003eff3e723e */ /* 0x000fc400000000ff */
[C---:B------:R-:W-:Y:S02]  /*5cb0*/  ISETP.GT.AND P5, PT, R3.reuse, RZ, P0 ;  /* 0x000000ff0300720c */ /* 0x040fe400007a4270 */
[----:B------:R-:W-:Y:S01]  /*5cc0*/  F2FP.F16.F32.PACK_AB R63, RZ, R63 ;  /* 0x0000003fff3f723e */ /* 0x000fe200000000ff */
[----:B------:R-:W-:Y:S01]  /*5cd0*/  @P2 STG.E.U16 desc[UR38][R8.64+0x90], R62 ;  /* 0x0000903e08002986 */ /* 0x000fe2000c101526 */
[----:B------:R-:W-:Y:S02]  /*5ce0*/  F2FP.F16.F32.PACK_AB R64, RZ, R64 ;  /* 0x00000040ff40723e */ /* 0x000fe400000000ff */
[C---:B------:R-:W-:Y:S01]  /*5cf0*/  ISETP.GT.AND P2, PT, R3.reuse, 0x8, P1 ;  /* 0x000000080300780c */ /* 0x040fe20000f44270 */
[----:B------:R-:W-:Y:S01]  /*5d00*/  @P3 STG.E.U16 desc[UR38][R8.64+0x92], R63 ;  /* 0x0000923f08003986 */ /* 0x000fe2000c101526 */
[----:B------:R-:W-:Y:S02]  /*5d10*/  ISETP.GT.AND P1, PT, R4, 0x58, PT ;  /* 0x000000580400780c */ /* 0x000fe40003f24270 */
[----:B------:R-:W-:Y:S01]  /*5d20*/  F2FP.F16.F32.PACK_AB R65, RZ, R65 ;  /* 0x00000041ff41723e */ /* 0x000fe200000000ff */
[----:B------:R-:W-:Y:S01]  /*5d30*/  @P4 STG.E.U16 desc[UR38][R6.64+0xa0], R64 ;  /* 0x0000a04006004986 */ /* 0x000fe2000c101526 */
[----:B------:R-:W-:-:S02]  /*5d40*/  ISETP.GT.AND P3, PT, R3, 0x8, P0 ;  /* 0x000000080300780c */ /* 0x000fc40000764270 */
[----:B------:R-:W-:Y:S01]  /*5d50*/  ISETP.GT.AND P0, PT, R4, 0x59, PT ;  /* 0x000000590400780c */ /* 0x000fe20003f04270 */
[----:B------:R-:W-:Y:S01]  /*5d60*/  @P5 STG.E.U16 desc[UR38][R6.64+0xa2], R65 ;  /* 0x0000a24106005986 */ /* 0x000fe2000c101526 */
[C---:B------:R-:W-:Y:S02]  /*5d70*/  ISETP.GT.AND P4, PT, R3.reuse, RZ, P1 ;  /* 0x000000ff0300720c */ /* 0x040fe40000f84270 */
[----:B------:R-:W-:Y:S02]  /*5d80*/  F2FP.F16.F32.PACK_AB R66, RZ, R66 ;  /* 0x00000042ff42723e */ /* 0x000fe400000000ff */
[----:B------:R-:W-:Y:S02]  /*5d90*/  ISETP.GT.AND P5, PT, R3, RZ, P0 ;  /* 0x000000ff0300720c */ /* 0x000fe400007a4270 */
[----:B------:R-:W-:Y:S01]  /*5da0*/  F2FP.F16.F32.PACK_AB R67, RZ, R67 ;  /* 0x00000043ff43723e */ /* 0x000fe200000000ff */
[----:B------:R-:W-:Y:S01]  /*5db0*/  @P2 STG.E.U16 desc[UR38][R8.64+0xa0], R66 ;  /* 0x0000a04208002986 */ /* 0x000fe2000c101526 */
[----:B------:R-:W-:-:S02]  /*5dc0*/  F2FP.F16.F32.PACK_AB R68, RZ, R68 ;  /* 0x00000044ff44723e */ /* 0x000fc400000000ff */
[C---:B------:R-:W-:Y:S01]  /*5dd0*/  ISETP.GT.AND P2, PT, R3.reuse, 0x8, P1 ;  /* 0x000000080300780c */ /* 0x040fe20000f44270 */
[----:B------:R-:W-:Y:S01]  /*5de0*/  @P3 STG.E.U16 desc[UR38][R8.64+0xa2], R67 ;  /* 0x0000a24308003986 */ /* 0x000fe2000c101526 */
[C---:B------:R-:W-:Y:S02]  /*5df0*/  ISETP.GT.AND P1, PT, R4.reuse, 0x60, PT ;  /* 0x000000600400780c */ /* 0x040fe40003f24270 */
[----:B------:R-:W-:Y:S01]  /*5e00*/  F2FP.F16.F32.PACK_AB R69, RZ, R69 ;  /* 0x00000045ff45723e */ /* 0x000fe200000000ff */
[----:B------:R-:W-:Y:S01]  /*5e10*/  @P4 STG.E.U16 desc[UR38][R6.64+0xb0], R68 ;  /* 0x0000b04406004986 */ /* 0x000fe2000c101526 */
[C---:B------:R-:W-:Y:S02]  /*5e20*/  ISETP.GT.AND P3, PT, R3.reuse, 0x8, P0 ;  /* 0x000000080300780c */ /* 0x040fe40000764270 */
[----:B------:R-:W-:Y:S01]  /*5e30*/  ISETP.GT.AND P0, PT, R4, 0x61, PT ;  /* 0x000000610400780c */ /* 0x000fe20003f04270 */
[----:B------:R-:W-:Y:S01]  /*5e40*/  @P5 STG.E.U16 desc[UR38][R6.64+0xb2], R69 ;  /* 0x0000b24506005986 */ /* 0x000fe2000c101526 */
[----:B------:R-:W-:-:S02]  /*5e50*/  ISETP.GT.AND P4, PT, R3, RZ, P1 ;  /* 0x000000ff0300720c */ /* 0x000fc40000f84270 */
[C---:B------:R-:W-:Y:S02]  /*5e60*/  ISETP.GT.AND P5, PT, R3.reuse, RZ, P0 ;  /* 0x000000ff0300720c */ /* 0x040fe400007a4270 */
[----:B------:R-:W-:Y:S02]  /*5e70*/  F2FP.F16.F32.PACK_AB R70, RZ, R70 ;  /* 0x00000046ff46723e */ /* 0x000fe400000000ff */
[----:B------:R-:W-:Y:S02]  /*5e80*/  F2FP.F16.F32.PACK_AB R71, RZ, R71 ;  /* 0x00000047ff47723e */ /* 0x000fe400000000ff */
[----:B------:R-:W-:Y:S01]  /*5e90*/  F2FP.F16.F32.PACK_AB R72, RZ, R72 ;  /* 0x00000048ff48723e */ /* 0x000fe200000000ff */
[----:B------:R-:W-:Y:S01]  /*5ea0*/  @P2 STG.E.U16 desc[UR38][R8.64+0xb0], R70 ;  /* 0x0000b04608002986 */ /* 0x000fe2000c101526 */
[----:B------:R-:W-:Y:S02]  /*5eb0*/  F2FP.F16.F32.PACK_AB R73, RZ, R73 ;  /* 0x00000049ff49723e */ /* 0x000fe400000000ff */
[C---:B------:R-:W-:Y:S01]  /*5ec0*/  ISETP.GT.AND P1, PT, R3.reuse, 0x8, P1 ;  /* 0x000000080300780c */ /* 0x040fe20000f24270 */
[----:B------:R-:W-:Y:S01]  /*5ed0*/  @P3 STG.E.U16 desc[UR38][R8.64+0xb2], R71 ;  /* 0x0000b24708003986 */ /* 0x000fe2000c101526 */
[----:B------:R-:W-:-:S02]  /*5ee0*/  ISETP.GT.AND P2, PT, R3, 0x8, P0 ;  /* 0x000000080300780c */ /* 0x000fc40000744270 */
[C---:B------:R-:W-:Y:S01]  /*5ef0*/  ISETP.GT.AND P0, PT, R4.reuse, 0x69, PT ;  /* 0x000000690400780c */ /* 0x040fe20003f04270 */
[----:B------:R-:W-:Y:S01]  /*5f00*/  @P4 STG.E.U16 desc[UR38][R6.64+0xc0], R72 ;  /* 0x0000c04806004986 */ /* 0x000fe2000c101526 */
[----:B------:R-:W-:Y:S02]  /*5f10*/  ISETP.GT.AND P4, PT, R4, 0x68, PT ;  /* 0x000000680400780c */ /* 0x000fe40003f84270 */
[----:B------:R-:W-:Y:S01]  /*5f20*/  F2FP.F16.F32.PACK_AB R74, RZ, R74 ;  /* 0x0000004aff4a723e */ /* 0x000fe200000000ff */
[----:B------:R-:W-:Y:S01]  /*5f30*/  @P5 STG.E.U16 desc[UR38][R6.64+0xc2], R73 ;  /* 0x0000c24906005986 */ /* 0x000fe2000c101526 */
[C---:B------:R-:W-:Y:S02]  /*5f40*/  ISETP.GT.AND P5, PT, R3.reuse, RZ, P4 ;  /* 0x000000ff0300720c */ /* 0x040fe400027a4270 */
[----:B------:R-:W-:Y:S01]  /*5f50*/  ISETP.GT.AND P3, PT, R3, RZ, P0 ;  /* 0x000000ff0300720c */ /* 0x000fe20000764270 */
[----:B------:R-:W-:Y:S01]  /*5f60*/  @P1 STG.E.U16 desc[UR38][R8.64+0xc0], R74 ;  /* 0x0000c04a08001986 */ /* 0x000fe2000c101526 */
[----:B------:R-:W-:-:S02]  /*5f70*/  F2FP.F16.F32.PACK_AB R75, RZ, R75 ;  /* 0x0000004bff4b723e */ /* 0x000fc400000000ff */
[----:B------:R-:W-:Y:S02]  /*5f80*/  F2FP.F16.F32.PACK_AB R76, RZ, R76 ;  /* 0x0000004cff4c723e */ /* 0x000fe400000000ff */
[C---:B------:R-:W-:Y:S01]  /*5f90*/  ISETP.GT.AND P4, PT, R3.reuse, 0x8, P4 ;  /* 0x000000080300780c */ /* 0x040fe20002784270 */
[----:B------:R-:W-:Y:S01]  /*5fa0*/  @P2 STG.E.U16 desc[UR38][R8.64+0xc2], R75 ;  /* 0x0000c24b08002986 */ /* 0x000fe2000c101526 */
[----:B------:R-:W-:Y:S02]  /*5fb0*/  F2FP.F16.F32.PACK_AB R77, RZ, R77 ;  /* 0x0000004dff4d723e */ /* 0x000fe400000000ff */
[C---:B------:R-:W-:Y:S01]  /*5fc0*/  ISETP.GT.AND P2, PT, R4.reuse, 0x71, PT ;  /* 0x000000710400780c */ /* 0x040fe20003f44270 */
[----:B------:R-:W-:Y:S01]  /*5fd0*/  @P5 STG.E.U16 desc[UR38][R6.64+0xd0], R76 ;  /* 0x0000d04c06005986 */ /* 0x000fe2000c101526 */
[----:B------:R-:W-:Y:S02]  /*5fe0*/  ISETP.GT.AND P5, PT, R3, 0x8, P0 ;  /* 0x000000080300780c */ /* 0x000fe400007a4270 */
[C---:B------:R-:W-:Y:S01]  /*5ff0*/  ISETP.GT.AND P1, PT, R4.reuse, 0x78, PT ;  /* 0x000000780400780c */ /* 0x040fe20003f24270 */
[----:B------:R-:W-:Y:S01]  /*6000*/  @P3 STG.E.U16 desc[UR38][R6.64+0xd2], R77 ;  /* 0x0000d24d06003986 */ /* 0x000fe2000c101526 */
[----:B------:R-:W-:-:S02]  /*6010*/  ISETP.GT.AND P3, PT, R4, 0x70, PT ;  /* 0x000000700400780c */ /* 0x000fc40003f64270 */
[----:B------:R-:W-:Y:S01]  /*6020*/  ISETP.GT.AND P0, PT, R4, 0x79, PT ;  /* 0x000000790400780c */ /* 0x000fe20003f04270 */
[----:B------:R-:W-:Y:S01]  /*6030*/  @P4 IMAD.MOV.U32 R4, RZ, RZ, R8 ;  /* 0x000000ffff044224 */ /* 0x000fe200078e0008 */
[----:B------:R-:W-:Y:S01]  /*6040*/  F2FP.F16.F32.PACK_AB R78, RZ, R78 ;  /* 0x0000004eff4e723e */ /* 0x000fe200000000ff */
[----:B------:R-:W-:Y:S01]  /*6050*/  @P4 IMAD.MOV.U32 R5, RZ, RZ, R9 ;  /* 0x000000ffff054224 */ /* 0x000fe200078e0009 */
[----:B------:R-:W-:Y:S02]  /*6060*/  F2FP.F16.F32.PACK_AB R79, RZ, R79 ;  /* 0x0000004fff4f723e */ /* 0x000fe400000000ff */
[----:B------:R-:W-:Y:S02]  /*6070*/  F2FP.F16.F32.PACK_AB R80, RZ, R80 ;  /* 0x00000050ff50723e */ /* 0x000fe400000000ff */
[----:B------:R0:W-:Y:S01]  /*6080*/  @P4 STG.E.U16 desc[UR38][R4.64+0xd0], R78 ;  /* 0x0000d04e04004986 */ /* 0x0001e2000c101526 */
[----:B------:R-:W-:Y:S02]  /*6090*/  ISETP.GT.AND P4, PT, R3, RZ, P2 ;  /* 0x000000ff0300720c */ /* 0x000fe40001784270 */
[----:B------:R-:W-:-:S02]  /*60a0*/  F2FP.F16.F32.PACK_AB R81, RZ, R81 ;  /* 0x00000051ff51723e */ /* 0x000fc400000000ff */
[----:B------:R-:W-:Y:S02]  /*60b0*/  ISETP.GT.AND P2, PT, R3, 0x8, P2 ;  /* 0x000000080300780c */ /* 0x000fe40001744270 */
[----:B------:R-:W-:Y:S02]  /*60c0*/  F2FP.F16.F32.PACK_AB R82, RZ, R82 ;  /* 0x00000052ff52723e */ /* 0x000fe400000000ff */
[----:B------:R-:W-:Y:S02]  /*60d0*/  F2FP.F16.F32.PACK_AB R83, RZ, R83 ;  /* 0x00000053ff53723e */ /* 0x000fe400000000ff */
[----:B------:R-:W-:Y:S01]  /*60e0*/  F2FP.F16.F32.PACK_AB R84, RZ, R84 ;  /* 0x00000054ff54723e */ /* 0x000fe200000000ff */
[----:B0-----:R-:W-:Y:S01]  /*60f0*/  @P5 IMAD.MOV.U32 R4, RZ, RZ, R8 ;  /* 0x000000ffff045224 */ /* 0x001fe200078e0008 */
[----:B------:R-:W-:Y:S01]  /*6100*/  F2FP.F16.F32.PACK_AB R85, RZ, R85 ;  /* 0x00000055ff55723e */ /* 0x000fe200000000ff */
[----:B------:R-:W-:Y:S01]  /*6110*/  @P5 IMAD.MOV.U32 R5, RZ, RZ, R9 ;  /* 0x000000ffff055224 */ /* 0x000fe200078e0009 */
[----:B------:R-:W-:-:S02]  /*6120*/  F2FP.F16.F32.PACK_AB R86, RZ, R86 ;  /* 0x00000056ff56723e */ /* 0x000fc400000000ff */
[----:B------:R-:W-:Y:S02]  /*6130*/  F2FP.F16.F32.PACK_AB R87, RZ, R87 ;  /* 0x00000057ff57723e */ /* 0x000fe400000000ff */
[----:B------:R0:W-:Y:S01]  /*6140*/  @P5 STG.E.U16 desc[UR38][R4.64+0xd2], R79 ;  /* 0x0000d24f04005986 */ /* 0x0001e2000c101526 */
[C---:B------:R-:W-:Y:S02]  /*6150*/  ISETP.GT.AND P5, PT, R3.reuse, RZ, P3 ;  /* 0x000000ff0300720c */ /* 0x040fe40001fa4270 */
[----:B------:R-:W-:-:S11]  /*6160*/  ISETP.GT.AND P3, PT, R3, 0x8, P3 ;  /* 0x000000080300780c */ /* 0x000fd60001f64270 */
[----:B0-----:R-:W-:Y:S02]  /*6170*/  @P5 IMAD.MOV.U32 R4, RZ, RZ, R6 ;  /* 0x000000ffff045224 */ /* 0x001fe400078e0006 */
[----:B------:R-:W-:-:S05]  /*6180*/  @P5 IMAD.MOV.U32 R5, RZ, RZ, R7 ;  /* 0x000000ffff055224 */ /* 0x000fca00078e0007 */
[----:B------:R0:W-:Y:S01]  /*6190*/  @P5 STG.E.U16 desc[UR38][R4.64+0xe0], R80 ;  /* 0x0000e05004005986 */ /* 0x0001e2000c101526 */
[C---:B------:R-:W-:Y:S02]  /*61a0*/  ISETP.GT.AND P5, PT, R3.reuse, RZ, P0 ;  /* 0x000000ff0300720c */ /* 0x040fe400007a4270 */
[----:B------:R-:W-:Y:S01]  /*61b0*/  ISETP.GT.AND P0, PT, R3, 0x8, P0 ;  /* 0x000000080300780c */ /* 0x000fe20000704270 */
[----:B0-----:R-:W-:Y:S02]  /*61c0*/  @P4 IMAD.MOV.U32 R4, RZ, RZ, R6 ;  /* 0x000000ffff044224 */ /* 0x001fe400078e0006 */
[----:B------:R-:W-:-:S05]  /*61d0*/  @P4 IMAD.MOV.U32 R5, RZ, RZ, R7 ;  /* 0x000000ffff054224 */ /* 0x000fca00078e0007 */
[----:B------:R0:W-:Y:S01]  /*61e0*/  @P4 STG.E.U16 desc[UR38][R4.64+0xe2], R81 ;  /* 0x0000e25104004986 */ /* 0x0001e2000c101526 */
[C---:B------:R-:W-:Y:S02]  /*61f0*/  ISETP.GT.AND P4, PT, R3.reuse, RZ, P1 ;  /* 0x000000ff0300720c */ /* 0x040fe40000f84270 */
[----:B------:R-:W-:Y:S01]  /*6200*/  ISETP.GT.AND P1, PT, R3, 0x8, P1 ;  /* 0x000000080300780c */ /* 0x000fe20000f24270 */
[----:B0-----:R-:W-:Y:S02]  /*6210*/  @P3 IMAD.MOV.U32 R4, RZ, RZ, R8 ;  /* 0x000000ffff043224 */ /* 0x001fe400078e0008 */
[----:B------:R-:W-:-:S05]  /*6220*/  @P3 IMAD.MOV.U32 R5, RZ, RZ, R9 ;  /* 0x000000ffff053224 */ /* 0x000fca00078e0009 */
[----:B------:R0:W-:Y:S02]  /*6230*/  @P3 STG.E.U16 desc[UR38][R4.64+0xe0], R82 ;  /* 0x0000e05204003986 */ /* 0x0001e4000c101526 */
[----:B0-----:R-:W-:Y:S02]  /*6240*/  @P2 IMAD.MOV.U32 R4, RZ, RZ, R8 ;  /* 0x000000ffff042224 */ /* 0x001fe400078e0008 */
[----:B------:R-:W-:-:S05]  /*6250*/  @P2 IMAD.MOV.U32 R5, RZ, RZ, R9 ;  /* 0x000000ffff052224 */ /* 0x000fca00078e0009 */
[----:B------:R0:W-:Y:S02]  /*6260*/  @P2 STG.E.U16 desc[UR38][R4.64+0xe2], R83 ;  /* 0x0000e25304002986 */ /* 0x0001e4000c101526 */
[----:B0-----:R-:W-:Y:S02]  /*6270*/  @P4 IMAD.MOV.U32 R4, RZ, RZ, R6 ;  /* 0x000000ffff044224 */ /* 0x001fe400078e0006 */
[----:B------:R-:W-:-:S05]  /*6280*/  @P4 IMAD.MOV.U32 R5, RZ, RZ, R7 ;  /* 0x000000ffff054224 */ /* 0x000fca00078e0007 */
[----:B------:R0:W-:Y:S04]  /*6290*/  @P4 STG.E.U16 desc[UR38][R4.64+0xf0], R84 ;  /* 0x0000f05404004986 */ /* 0x0001e8000c101526 */
[----:B------:R1:W-:Y:S01]  /*62a0*/  @P5 STG.E.U16 desc[UR38][R6.64+0xf2], R85 ;  /* 0x0000f25506005986 */ /* 0x0003e2000c101526 */
[----:B0-----:R-:W-:Y:S02]  /*62b0*/  @P1 IMAD.MOV.U32 R4, RZ, RZ, R8 ;  /* 0x000000ffff041224 */ /* 0x001fe400078e0008 */
[----:B------:R-:W-:-:S05]  /*62c0*/  @P1 IMAD.MOV.U32 R5, RZ, RZ, R9 ;  /* 0x000000ffff051224 */ /* 0x000fca00078e0009 */
[----:B------:R1:W-:Y:S04]  /*62d0*/  @P1 STG.E.U16 desc[UR38][R4.64+0xf0], R86 ;  /* 0x0000f05604001986 */ /* 0x0003e8000c101526 */
[----:B------:R1:W-:Y:S02]  /*62e0*/  @P0 STG.E.U16 desc[UR38][R8.64+0xf2], R87 ;  /* 0x0000f25708000986 */ /* 0x0003e4000c101526 */
.L_x_160:
[----:B------:R-:W-:Y:S05]  /*62f0*/  BSYNC B0 ;  /* 0x0000000000007941 */ /* 0x000fea0003800000 */
.L_x_34:
[----:B------:R-:W-:Y:S01]  /*6300*/  IADD3 R16, P0, R16, UR36, RZ ;  /* 0x0000002410107c10 */ /* 0x000fe2000ff1e0ff */
[----:B------:R-:W-:Y:S01]  /*6310*/  ULDC.64 UR4, c[0x0][0x650] ;  /* 0x0001940000047ab9 */ /* 0x000fe20000000a00 */
[----:B------:R-:W-:Y:S01]  /*6320*/  PRMT R3, RZ, 0x7610, R3 ;  /* 0x00007610ff037816 */ /* 0x000fe20000000003 */
[----:B------:R-:W-:Y:S01]  /*6330*/  IMAD.MOV.U32 R100, RZ, RZ, -0x1 ;  /* 0xffffffffff647424 */ /* 0x000fe200078e00ff */
[----:B------:R-:W-:Y:S01]  /*6340*/  IADD3.X R17, R17, UR42, RZ, P0, !PT ;  /* 0x0000002a11117c10 */ /* 0x000fe200087fe4ff */
[----:B------:R-:W-:Y:S01]  /*6350*/  IMAD.MOV.U32 R101, RZ, RZ, -0x1 ;  /* 0xffffffffff657424 */ /* 0x000fe200078e00ff */
[----:B------:R-:W-:-:S04]  /*6360*/  ISETP.GE.U32.AND P0, PT, R16, UR4, PT ;  /* 0x0000000410007c0c */ /* 0x000fc8000bf06070 */
[----:B------:R-:W-:-:S13]  /*6370*/  ISETP.GE.U32.AND.EX P0, PT, R17, UR5, PT, P0 ;  /* 0x0000000511007c0c */ /* 0x000fda000bf06100 */
[----:B------:R-:W-:Y:S05]  /*6380*/  @P0 BRA `(.L_x_161) ;  /* 0x00000004004c0947 */ /* 0x000fea0003800000 */
[----:B------:R-:W0:Y:S01]  /*6390*/  LDC.64 R10, c[0x0][0x628] ;  /* 0x00018a00ff0a7b82 */ /* 0x000e220000000a00 */
[----:B---3--:R-:W3:Y:S01]  /*63a0*/  S2R R12, SR_CTAID.X ;  /* 0x00000000000c7919 */ /* 0x008ee20000002500 */
[----:B-12-4-:R-:W-:Y:S02]  /*63b0*/  IMAD.MOV.U32 R8, RZ, RZ, R16 ;  /* 0x000000ffff087224 */ /* 0x016fe400078e0010 */
[----:B------:R-:W-:Y:S01]  /*63c0*/  IMAD.MOV.U32 R9, RZ, RZ, R17 ;  /* 0x000000ffff097224 */ /* 0x000fe200078e0011 */
[----:B------:R-:W1:Y:S03]  /*63d0*/  S2R R20, SR_CTAID.Y ;  /* 0x0000000000147919 */ /* 0x000e660000002600 */
[----:B------:R-:W2:Y:S08]  /*63e0*/  LDC R0, c[0x0][0x630] ;  /* 0x00018c00ff007b82 */ /* 0x000eb00000000800 */
[----:B------:R-:W4:Y:S01]  /*63f0*/  LDC.64 R14, c[0x0][0x620] ;  /* 0x00018800ff0e7b82 */ /* 0x000f220000000a00 */
[----:B0-----:R-:W-:-:S04]  /*6400*/  ISETP.NE.U32.AND P0, PT, R10, RZ, PT ;  /* 0x000000ff0a00720c */ /* 0x001fc80003f05070 */
[----:B------:R-:W-:-:S13]  /*6410*/  ISETP.NE.AND.EX P0, PT, R11, RZ, PT, P0 ;  /* 0x000000ff0b00720c */ /* 0x000fda0003f05300 */
[----:B-1234-:R-:W-:Y:S05]  /*6420*/  @!P0 BRA `(.L_x_162) ;  /* 0x0000000000288947 */ /* 0x01efea0003800000 */
        /* <DEDUP_REMOVED lines=10> */
.L_x_162:
[-CC-:B------:R-:W-:Y:S01]  /*64d0*/  SHF.R.U64 R101, R8, R0.reuse, R9.reuse ;  /* 0x0000000008657219 */ /* 0x180fe20000001209 */
[----:B------:R-:W0:Y:S01]  /*64e0*/  LDC.64 R26, c[0x0][0x640] ;  /* 0x00019000ff1a7b82 */ /* 0x000e220000000a00 */
[----:B------:R-:W-:Y:S01]  /*64f0*/  SHF.R.U32.HI R0, RZ, R0, R9 ;  /* 0x00000000ff007219 */ /* 0x000fe20000011609 */
[----:B------:R-:W-:Y:S01]  /*6500*/  ULDC UR4, c[0x0][0x150] ;  /* 0x0000540000047ab9 */ /* 0x000fe20000000800 */
[----:B------:R-:W-:Y:S02]  /*6510*/  IADD3 R3, P0, RZ, -R101, RZ ;  /* 0x80000065ff037210 */ /* 0x000fe40007f1e0ff */
[----:B------:R-:W-:-:S03]  /*6520*/  I2FP.F32.U32 R7, R12 ;  /* 0x0000000c00077245 */ /* 0x000fc60000201000 */
[----:B------:R-:W1:Y:S01]  /*6530*/  LDC R6, c[0x0][0x618] ;  /* 0x00018600ff067b82 */ /* 0x000e620000000800 */
[----:B------:R-:W-:Y:S02]  /*6540*/  IMAD.X R5, RZ, RZ, ~R0, P0 ;  /* 0x000000ffff057224 */ /* 0x000fe400000e0e00 */
[----:B------:R-:W-:Y:S01]  /*6550*/  FMUL R7, R7, UR4 ;  /* 0x0000000407077c20 */ /* 0x000fe20008400000 */
[----:B------:R-:W-:Y:S01]  /*6560*/  ULDC UR4, c[0x0][0x154] ;  /* 0x0000550000047ab9 */ /* 0x000fe20000000800 */
[-C--:B------:R-:W-:Y:S02]  /*6570*/  IMAD R0, R5, R14.reuse, RZ ;  /* 0x0000000e05007224 */ /* 0x080fe400078e02ff */
[C---:B------:R-:W-:Y:S01]  /*6580*/  IMAD.WIDE.U32 R4, R3.reuse, R14, R16 ;  /* 0x0000000e03047225 */ /* 0x040fe200078e0010 */
[----:B------:R-:W2:Y:S01]  /*6590*/  LDC R8, c[0x0][0x608] ;  /* 0x00018200ff087b82 */ /* 0x000ea20000000800 */
[----:B------:R-:W3:Y:S02]  /*65a0*/  F2I.U32.TRUNC.NTZ R7, R7 ;  /* 0x0000000700077305 */ /* 0x000ee4000020f000 */
[----:B------:R-:W-:Y:S01]  /*65b0*/  IMAD R3, R3, R15, R0 ;  /* 0x0000000f03037224 */ /* 0x000fe200078e0200 */
[----:B------:R-:W-:-:S03]  /*65c0*/  I2FP.F32.U32 R0, R20 ;  /* 0x0000001400007245 */ /* 0x000fc60000201000 */
[----:B------:R-:W-:Y:S01]  /*65d0*/  IMAD.IADD R3, R5, 0x1, R3 ;  /* 0x0000000105037824 */ /* 0x000fe200078e0203 */
[----:B------:R-:W4:Y:S01]  /*65e0*/  LDC R11, c[0x0][0x658] ;  /* 0x00019600ff0b7b82 */ /* 0x000f220000000800 */
[----:B0-----:R-:W-:-:S04]  /*65f0*/  ISETP.NE.U32.AND P0, PT, R26, RZ, PT ;  /* 0x000000ff1a00720c */ /* 0x001fc80003f05070 */
[----:B------:R-:W-:-:S03]  /*6600*/  ISETP.NE.AND.EX P0, PT, R27, RZ, PT, P0 ;  /* 0x000000ff1b00720c */ /* 0x000fc60003f05300 */
[----:B------:R-:W0:Y:S01]  /*6610*/  LDC R9, c[0x0][0x144] ;  /* 0x00005100ff097b82 */ /* 0x000e220000000800 */
[-C--:B-1----:R-:W-:Y:S01]  /*6620*/  SHF.R.U64 R10, R4, R6.reuse, R3 ;  /* 0x00000006040a7219 */ /* 0x082fe20000001203 */
[----:B---3--:R-:W-:Y:S01]  /*6630*/  IMAD.MOV R7, RZ, RZ, -R7 ;  /* 0x000000ffff077224 */ /* 0x008fe200078e0a07 */
[----:B------:R-:W-:Y:S01]  /*6640*/  SHF.R.U32.HI R3, RZ, R6, R3 ;  /* 0x00000006ff037219 */ /* 0x000fe20000011603 */
[----:B------:R-:W-:-:S04]  /*6650*/  FMUL R6, R0, UR4 ;  /* 0x0000000400067c20 */ /* 0x000fc80008400000 */
[----:B------:R-:W1:Y:S01]  /*6660*/  LDC R21, c[0x0][0x148] ;  /* 0x00005200ff157b82 */ /* 0x000e620000000800 */
[----:B------:R3:W0:Y:S01]  /*6670*/  F2I.U32.TRUNC.NTZ R14, R6 ;  /* 0x00000006000e7305 */ /* 0x000622000020f000 */
[-CC-:B--2---:R-:W-:Y:S02]  /*6680*/  SHF.R.U64 R13, R10, R8.reuse, R3.reuse ;  /* 0x000000080a0d7219 */ /* 0x184fe40000001203 */
[----:B------:R-:W-:-:S04]  /*6690*/  SHF.R.U32.HI R0, RZ, R8, R3 ;  /* 0x00000008ff007219 */ /* 0x000fc80000011603 */
[----:B-----5:R-:W2:Y:S01]  /*66a0*/  LDC R24, c[0x0][0x648] ;  /* 0x00019200ff187b82 */ /* 0x020ea20000000800 */
[-CC-:B----4-:R-:W-:Y:S02]  /*66b0*/  SHF.R.U64 R15, R13, R11.reuse, R0.reuse ;  /* 0x0000000b0d0f7219 */ /* 0x190fe40000001200 */
[----:B------:R-:W-:-:S03]  /*66c0*/  SHF.R.U32.HI R5, RZ, R11, R0 ;  /* 0x0000000bff057219 */ /* 0x000fc60000011600 */
[----:B------:R-:W-:Y:S02]  /*66d0*/  IMAD.MOV.U32 R4, RZ, RZ, R15 ;  /* 0x000000ffff047224 */ /* 0x000fe400078e000f */
[----:B------:R-:W4:Y:S01]  /*66e0*/  LDC R28, c[0x0][0x638] ;  /* 0x00018e00ff1c7b82 */ /* 0x000f220000000800 */
[----:B0-----:R-:W-:-:S07]  /*66f0*/  IMAD R25, R9, R7, R12 ;  /* 0x0000000709197224 */ /* 0x001fce00078e020c */
[----:B------:R-:W0:Y:S08]  /*6700*/  LDC R29, c[0x0][0x610] ;  /* 0x00018400ff1d7b82 */ /* 0x000e300000000800 */
[----:B------:R-:W0:Y:S01]  /*6710*/  LDC R30, c[0x0][0x600] ;  /* 0x00018000ff1e7b82 */ /* 0x000e220000000800 */
[----:B-123--:R-:W-:Y:S05]  /*6720*/  @!P0 BRA `(.L_x_163) ;  /* 0x0000000000288947 */ /* 0x00efea0003800000 */
[----:B------:R-:W1:Y:S02]  /*6730*/  LDC R0, c[0x0][0x64c] ;  /* 0x00019300ff007b82 */ /* 0x000e640000000800 */
[----:B-1----:R-:W-:-:S05]  /*6740*/  IADD3 R3, P0, R15, R0, RZ ;  /* 0x000000000f037210 */ /* 0x002fca0007f1e0ff */
        /* <DEDUP_REMOVED lines=8> */
.L_x_163:
[----:B------:R-:W-:Y:S01]  /*67d0*/  ISETP.NE.AND P0, PT, R2, 0x1, PT ;  /* 0x000000010200780c */ /* 0x000fe20003f05270 */
[----:B------:R-:W-:Y:S01]  /*67e0*/  IMAD.MOV R14, RZ, RZ, -R14 ;  /* 0x000000ffff0e7224 */ /* 0x000fe200078e0a0e */
[----:B------:R-:W-:Y:S02]  /*67f0*/  SHF.R.U64 R3, R4, R24, R5 ;  /* 0x0000001804037219 */ /* 0x000fe40000001205 */
[----:B------:R-:W-:Y:S02]  /*6800*/  LOP3.LUT R0, R13, R98, RZ, 0xc0, !PT ;  /* 0x000000620d007212 */ /* 0x000fe400078ec0ff */
[----:B------:R-:W-:Y:S01]  /*6810*/  LOP3.LUT R10, R10, R97, RZ, 0xc0, !PT ;  /* 0x000000610a0a7212 */ /* 0x000fe200078ec0ff */
[----:B------:R-:W-:Y:S02]  /*6820*/  IMAD.MOV R4, RZ, RZ, -R3 ;  /* 0x000000ffff047224 */ /* 0x000fe400078e0a03 */
[----:B------:R-:W-:Y:S02]  /*6830*/  IMAD R0, R93, R3, R0 ;  /* 0x000000035d007224 */ /* 0x000fe400078e0200 */
[----:B----4-:R-:W-:-:S02]  /*6840*/  IMAD R3, R4, R28, R15 ;  /* 0x0000001c04037224 */ /* 0x010fc400078e020f */
[----:B------:R-:W-:Y:S02]  /*6850*/  @P0 IMAD R25, R21, R14, R20 ;  /* 0x0000000e15190224 */ /* 0x000fe400078e0214 */
[----:B0-----:R-:W-:Y:S02]  /*6860*/  IMAD R5, R3, R30, R10 ;  /* 0x0000001e03057224 */ /* 0x001fe400078e020a */
[----:B------:R-:W-:Y:S02]  /*6870*/  IMAD R0, R0, R29, R25 ;  /* 0x0000001d00007224 */ /* 0x000fe400078e0219 */
[----:B------:R-:W-:-:S03]  /*6880*/  IMAD.MOV.U32 R4, RZ, RZ, 0x1 ;  /* 0x00000001ff047424 */ /* 0x000fc600078e00ff */
[----:B------:R-:W-:Y:S02]  /*6890*/  SEL R100, R5, R0, !P0 ;  /* 0x0000000005647207 */ /* 0x000fe40004000000 */
[----:B------:R-:W-:Y:S02]  /*68a0*/  PRMT R3, R4, 0x7610, R3 ;  /* 0x0000761004037816 */ /* 0x000fe40000000003 */
[----:B------:R-:W-:-:S07]  /*68b0*/  SEL R0, R0, R5, !P0 ;  /* 0x0000000500007207 */ /* 0x000fce0004000000 */
.L_x_161:
[----:B------:R-:W-:Y:S01]  /*68c0*/  UIMAD.WIDE.U32 UR4, UR41, 0x24924925, URZ ;  /* 0x24924925290478a5 */ /* 0x000fe2000f8e003f */
[----:B------:R-:W-:Y:S01]  /*68d0*/  LOP3.LUT P0, RZ, R3, 0xff, RZ, 0xc0, !PT ;  /* 0x000000ff03ff7812 */ /* 0x000fe2000780c0ff */
[----:B------:R-:W-:Y:S02]  /*68e0*/  IMAD.MOV.U32 R103, RZ, RZ, R0 ;  /* 0x000000ffff677224 */ /* 0x000fe400078e0000 */
[----:B------:R-:W-:-:S04]  /*68f0*/  UIADD3 UR4, UR41, -UR5, URZ ;  /* 0x8000000529047290 */ /* 0x000fc8000fffe03f */
[----:B------:R-:W-:-:S04]  /*6900*/  ULEA.HI UR4, UR4, UR5, URZ, 0x1f ;  /* 0x0000000504047291 */ /* 0x000fc8000f8ff83f */
[----:B------:R-:W-:-:S04]  /*6910*/  USHF.R.U32.HI UR4, URZ, 0x2, UR4 ;  /* 0x000000023f047899 */ /* 0x000fc80008011604 */
[----:B------:R-:W-:Y:S01]  /*6920*/  UIMAD UR41, UR4, -0x7, UR41 ;  /* 0xfffffff9042978a4 */ /* 0x000fe2000f8e0229 */
[----:B------:R-:W-:Y:S11]  /*6930*/  @P0 BRA `(.L_x_164) ;  /* 0xffffffa800f00947 */ /* 0x000ff6000383ffff */
[----:B------:R-:W-:Y:S05]  /*6940*/  EXIT ;  /* 0x000000000000794d */ /* 0x000fea0003800000 */
.L_x_7:
        /* <DEDUP_REMOVED lines=26> */
.L_x_166:
[----:B------:R-:W0:Y:S01]  /*6af0*/  LDC.64 R28, c[0x0][0x640] ;  /* 0x00019000ff1c7b82 */ /* 0x000e220000000a00 */
[-CC-:B------:R-:W-:Y:S01]  /*6b00*/  SHF.R.U64 R21, R14, R8.reuse, R15.reuse ;  /* 0x000000080e157219 */ /* 0x180fe2000000120f */
[----:B------:R-:W-:Y:S01]  /*6b10*/  IMAD.MOV.U32 R31, RZ, RZ, 0x1 ;  /* 0x00000001ff1f7424 */ /* 0x000fe200078e00ff */
[----:B------:R-:W-:Y:S02]  /*6b20*/  SHF.R.U32.HI R7, RZ, R8, R15 ;  /* 0x00000008ff077219 */ /* 0x000fe4000001160f */
[----:B------:R-:W-:-:S03]  /*6b30*/  IADD3 R13, P0, RZ, -R21, RZ ;  /* 0x80000015ff0d7210 */ /* 0x000fc60007f1e0ff */
[----:B------:R-:W1:Y:S02]  /*6b40*/  LDC R12, c[0x0][0x618] ;  /* 0x00018600ff0c7b82 */ /* 0x000e640000000800 */
[----:B------:R-:W-:Y:S02]  /*6b50*/  IMAD.X R7, RZ, RZ, ~R7, P0 ;  /* 0x000000ffff077224 */ /* 0x000fe400000e0e07 */
[----:B------:R-:W-:-:S04]  /*6b60*/  IMAD.WIDE.U32 R10, R13, R24, R16 ;  /* 0x000000180d0a7225 */ /* 0x000fc800078e0010 */
[----:B------:R-:W2:Y:S01]  /*6b70*/  LDC R14, c[0x0][0x608] ;  /* 0x00018200ff0e7b82 */ /* 0x000ea20000000800 */
[----:B------:R-:W-:-:S04]  /*6b80*/  IMAD R8, R7, R24, RZ ;  /* 0x0000001807087224 */ /* 0x000fc800078e02ff */
[----:B------:R-:W-:-:S03]  /*6b90*/  IMAD R7, R13, R25, R8 ;  /* 0x000000190d077224 */ /* 0x000fc600078e0208 */
[----:B------:R-:W3:Y:S01]  /*6ba0*/  LDC R26, c[0x0][0x658] ;  /* 0x00019600ff1a7b82 */ /* 0x000ee20000000800 */
[----:B------:R-:W-:Y:S01]  /*6bb0*/  IMAD.IADD R7, R11, 0x1, R7 ;  /* 0x000000010b077824 */ /* 0x000fe200078e0207 */
[----:B0-----:R-:W-:Y:S01]  /*6bc0*/  ISETP.NE.U32.AND P0, PT, R28, RZ, PT ;  /* 0x000000ff1c00720c */ /* 0x001fe20003f05070 */
[----:B------:R-:W-:-:S03]  /*6bd0*/  IMAD.MOV.U32 R11, RZ, RZ, -0x1 ;  /* 0xffffffffff0b7424 */ /* 0x000fc600078e00ff */
        /* <DEDUP_REMOVED lines=8> */
[-C--:B---3--:R-:W-:Y:S02]  /*6c60*/  SHF.L.U32 R10, R11, R26.reuse, RZ ;  /* 0x0000001a0b0a7219 */ /* 0x088fe400000006ff */
[--C-:B------:R-:W-:Y:S02]  /*6c70*/  SHF.R.U64 R24, R22, R26, R7.reuse ;  /* 0x0000001a16187219 */ /* 0x100fe40000001207 */
[----:B------:R-:W-:Y:S02]  /*6c80*/  LOP3.LUT R33, RZ, R10, RZ, 0x33, !PT ;  /* 0x0000000aff217212 */ /* 0x000fe400078e33ff */
[----:B------:R-:W-:Y:S01]  /*6c90*/  SHF.R.U32.HI R11, RZ, R26, R7 ;  /* 0x0000001aff0b7219 */ /* 0x000fe20000011607 */
[----:B------:R-:W3:Y:S01]  /*6ca0*/  LDC R30, c[0x0][0x610] ;  /* 0x00018400ff1e7b82 */ /* 0x000ee20000000800 */
[----:B------:R-:W-:Y:S01]  /*6cb0*/  IMAD.MOV.U32 R10, RZ, RZ, R24 ;  /* 0x000000ffff0a7224 */ /* 0x000fe200078e0018 */
[----:B------:R-:W-:Y:S06]  /*6cc0*/  @!P0 BRA `(.L_x_167) ;  /* 0x0000000000288947 */ /* 0x000fec0003800000 */
        /* <DEDUP_REMOVED lines=10> */
.L_x_167:
[----:B------:R-:W-:Y:S02]  /*6d70*/  ISETP.NE.AND P0, PT, R2, 0x1, PT ;  /* 0x000000010200780c */ /* 0x000fe40003f05270 */
[----:B-1----:R-:W-:Y:S01]  /*6d80*/  SHF.R.U64 R8, R10, R8, R11 ;  /* 0x000000080a087219 */ /* 0x002fe2000000120b */
[----:B0-----:R-:W-:Y:S01]  /*6d90*/  VIADD R11, R25, 0xffffffff ;  /* 0xffffffff190b7836 */ /* 0x001fe20000000000 */
[----:B------:R-:W-:Y:S02]  /*6da0*/  SHF.L.U32 R31, R31, R26, RZ ;  /* 0x0000001a1f1f7219 */ /* 0x000fe400000006ff */
[----:B------:R-:W-:Y:S01]  /*6db0*/  LOP3.LUT R5, R22, R33, RZ, 0xc0, !PT ;  /* 0x0000002116057212 */ /* 0x000fe200078ec0ff */
[----:B------:R-:W-:-:S04]  /*6dc0*/  IMAD.MOV R7, RZ, RZ, -R8 ;  /* 0x000000ffff077224 */ /* 0x000fc800078e0a08 */
[----:B------:R-:W-:Y:S02]  /*6dd0*/  IMAD R5, R31, R8, R5 ;  /* 0x000000081f057224 */ /* 0x000fe400078e0205 */
[----:B------:R-:W-:Y:S01]  /*6de0*/  @P0 IMAD R6, R9, R23, R4 ;  /* 0x0000001709060224 */ /* 0x000fe200078e0204 */
[----:B------:R-:W-:Y:S01]  /*6df0*/  LOP3.LUT R9, R20, R11, RZ, 0xc0, !PT ;  /* 0x0000000b14097212 */ /* 0x000fe200078ec0ff */
[----:B--2---:R-:W-:Y:S02]  /*6e00*/  IMAD R4, R7, R27, R24 ;  /* 0x0000001b07047224 */ /* 0x004fe400078e0218 */
[----:B---3--:R-:W-:Y:S02]  /*6e10*/  IMAD R6, R5, R30, R6 ;  /* 0x0000001e05067224 */ /* 0x008fe400078e0206 */
[----:B------:R-:W-:Y:S02]  /*6e20*/  IMAD R5, R4, R25, R9 ;  /* 0x0000001904057224 */ /* 0x000fe400078e0209 */
[----:B------:R-:W-:-:S02]  /*6e30*/  IMAD.MOV.U32 R8, RZ, RZ, 0x1 ;  /* 0x00000001ff087424 */ /* 0x000fc400078e00ff */
[----:B------:R-:W-:Y:S01]  /*6e40*/  IMAD.MOV.U32 R7, RZ, RZ, R21 ;  /* 0x000000ffff077224 */ /* 0x000fe200078e0015 */
[----:B------:R-:W-:Y:S02]  /*6e50*/  SEL R19, R5, R6, !P0 ;  /* 0x0000000605137207 */ /* 0x000fe40004000000 */
[----:B------:R-:W-:-:S07]  /*6e60*/  SEL R12, R6, R5, !P0 ;  /* 0x00000005060c7207 */ /* 0x000fce0004000000 */
.L_x_165:
[----:B------:R-:W-:-:S08]  /*6e70*/  NOP ;  /* 0x0000000000007918 */ /* 0x000fd00000000000 */
[----:B------:R-:W0:-:S00]  /*6e80*/  USETMAXREG.DEALLOC.CTAPOOL 0x28 ;  /* 0x00000028000079c8 */ /* 0x000e0000080e0500 */
[----:B0-----:R-:W-:-:S13]  /*6e90*/  ISETP.NE.AND P0, PT, R3, RZ, PT ;  /* 0x000000ff0300720c */ /* 0x001fda0003f05270 */
[----:B------:R-:W-:Y:S05]  /*6ea0*/  @P0 EXIT ;  /* 0x000000000000094d */ /* 0x000fea0003800000 */
[----:B------:R-:W-:Y:S01]  /*6eb0*/  LOP3.LUT P0, RZ, R8, 0xff, RZ, 0xc0, !PT ;  /* 0x000000ff08ff7812 */ /* 0x000fe2000780c0ff */
[----:B------:R-:W-:Y:S02]  /*6ec0*/  IMAD.MOV.U32 R3, RZ, RZ, 0x1 ;  /* 0x00000001ff037424 */ /* 0x000fe400078e00ff */
[----:B------:R-:W-:-:S10]  /*6ed0*/  IMAD.MOV.U32 R13, RZ, RZ, RZ ;  /* 0x000000ffff0d7224 */ /* 0x000fd400078e00ff */
[----:B------:R-:W-:Y:S05]  /*6ee0*/  @!P0 BRA `(.L_x_168) ;  /* 0x0000000c00a48947 */ /* 0x000fea0003800000 */
[----:B------:R-:W0:Y:S01]  /*6ef0*/  LDC R3, c[0x0][0x28c] ;  /* 0x0000a300ff037b82 */ /* 0x000e220000000800 */
[----:B------:R-:W-:Y:S01]  /*6f00*/  ULDC UR5, c[0x0][0x658] ;  /* 0x0001960000057ab9 */ /* 0x000fe20000000800 */
[----:B------:R-:W-:Y:S01]  /*6f10*/  UMOV UR8, 0xffffffff ;  /* 0xffffffff00087882 */ /* 0x000fe20000000000 */
[----:B------:R-:W-:Y:S01]  /*6f20*/  UMOV UR11, 0x1 ;  /* 0x00000001000b7882 */ /* 0x000fe20000000000 */
[----:B------:R-:W-:Y:S01]  /*6f30*/  USHF.L.U32 UR8, UR8, UR5, URZ ;  /* 0x0000000508087299 */ /* 0x000fe2000800063f */
[----:B------:R-:W-:Y:S01]  /*6f40*/  BSSY B0, `(.L_x_168) ;  /* 0x00000e3000007945 */ /* 0x000fe20003800000 */
[----:B------:R-:W-:Y:S01]  /*6f50*/  IMAD.MOV.U32 R11, RZ, RZ, 0x1 ;  /* 0x00000001ff0b7424 */ /* 0x000fe200078e00ff */
[----:B------:R-:W-:Y:S01]  /*6f60*/  LOP3.LUT R10, R18, 0x2, RZ, 0xfc, !PT ;  /* 0x00000002120a7812 */ /* 0x000fe200078efcff */
[----:B------:R-:W1:Y:S01]  /*6f70*/  S2UR UR7, SR_CgaCtaId ;  /* 0x00000000000779c3 */ /* 0x000e620000008800 */
[----:B------:R-:W-:Y:S01]  /*6f80*/  ULOP3.LUT UR21, URZ, UR8, URZ, 0x33, !UPT ;  /* 0x000000083f157292 */ /* 0x000fe2000f8e333f */
[----:B------:R-:W-:Y:S01]  /*6f90*/  IMAD.MOV.U32 R13, RZ, RZ, RZ ;  /* 0x000000ffff0d7224 */ /* 0x000fe200078e00ff */
[----:B------:R-:W-:Y:S01]  /*6fa0*/  ULDC UR4, c[0x0][0x600] ;  /* 0x0001800000047ab9 */ /* 0x000fe20000000800 */
[----:B------:R-:W-:Y:S01]  /*6fb0*/  UMOV UR23, 0x11 ;  /* 0x0000001100177882 */ /* 0x000fe20000000000 */
[----:B------:R-:W-:-:S02]  /*6fc0*/  UIADD3 UR4, UR4, -0x1, URZ ;  /* 0xffffffff04047890 */ /* 0x000fc4000fffe03f */
[----:B------:R-:W-:Y:S01]  /*6fd0*/  USHF.L.U32 UR5, UR11, UR5, URZ ;  /* 0x000000050b057299 */ /* 0x000fe2000800063f */
[----:B------:R-:W-:Y:S01]  /*6fe0*/  ULDC.64 UR32, c[0x0][0x198] ;  /* 0x0000660000207ab9 */ /* 0x000fe20000000a00 */
[----:B0-----:R-:W-:-:S05]  /*6ff0*/  VIADD R3, R3, 0x3f ;  /* 0x0000003f03037836 */ /* 0x001fca0000000000 */
[----:B------:R-:W-:Y:S01]  /*7000*/  SHF.R.S32.HI R4, RZ, 0x1f, R3 ;  /* 0x0000001fff047819 */ /* 0x000fe20000011403 */
[----:B-1----:R-:W-:-:S03]  /*7010*/  USHF.R.U32.HI UR30, URZ, 0x2, UR7 ;  /* 0x000000023f1e7899 */ /* 0x002fc60008011607 */
[----:B------:R-:W-:Y:S01]  /*7020*/  LEA.HI R4, R4, R3, RZ, 0x6 ;  /* 0x0000000304047211 */ /* 0x000fe200078f30ff */
[----:B------:R-:W-:Y:S01]  /*7030*/  ULOP3.LUT UR6, UR7, 0x3, URZ, 0xc0, !UPT ;  /* 0x0000000307067892 */ /* 0x000fe2000f8ec03f */
[----:B------:R-:W-:Y:S01]  /*7040*/  IMAD.MOV.U32 R3, RZ, RZ, 0x1 ;  /* 0x00000001ff037424 */ /* 0x000fe200078e00ff */
[----:B------:R-:W-:Y:S01]  /*7050*/  USHF.L.U32 UR13, UR7, 0x4, URZ ;  /* 0x00000004070d7899 */ /* 0x000fe2000800063f */
[----:B------:R-:W-:Y:S01]  /*7060*/  SHF.R.S32.HI R8, RZ, 0x6, R4 ;  /* 0x00000006ff087819 */ /* 0x000fe20000011404 */
[----:B------:R-:W-:Y:S02]  /*7070*/  USHF.L.U32 UR31, UR7, 0xa, URZ ;  /* 0x0000000a071f7899 */ /* 0x000fe4000800063f */
[----:B------:R-:W-:Y:S02]  /*7080*/  ULOP3.LUT UR7, UR7, 0xfffffffc, URZ, 0xc0, !UPT ;  /* 0xfffffffc07077892 */ /* 0x000fe4000f8ec03f */
[----:B------:R-:W-:Y:S01]  /*7090*/  UISETP.GT.U32.AND UP0, UPT, UR6, 0xffff, UPT ;  /* 0x0000ffff0600788c */ /* 0x000fe2000bf04070 */
[----:B------:R-:W-:Y:S01]  /*70a0*/  VIADD R9, R8, 0x1 ;  /* 0x0000000108097836 */ /* 0x000fe20000000000 */
[----:B------:R-:W-:-:S02]  /*70b0*/  ULOP3.LUT UR9, UR7, 0x1, URZ, 0xfc, !UPT ;  /* 0x0000000107097892 */ /* 0x000fc4000f8efc3f */
[----:B------:R-:W-:Y:S02]  /*70c0*/  ULOP3.LUT UR10, UR7, 0x2, URZ, 0xfc, !UPT ;  /* 0x00000002070a7892 */ /* 0x000fe4000f8efc3f */
[----:B------:R-:W-:Y:S02]  /*70d0*/  USHF.L.U32 UR8, UR11, UR7, URZ ;  /* 0x000000070b087299 */ /* 0x000fe4000800063f */
[----:B------:R-:W-:Y:S02]  /*70e0*/  ULOP3.LUT UR7, UR7, 0x3, URZ, 0xfc, !UPT ;  /* 0x0000000307077892 */ /* 0x000fe4000f8efc3f */
[----:B------:R-:W-:Y:S02]  /*70f0*/  USHF.L.U32 UR9, UR11, UR9, URZ ;  /* 0x000000090b097299 */ /* 0x000fe4000800063f */
[----:B------:R-:W-:Y:S02]  /*7100*/  USHF.L.U32 UR10, UR11, UR10, URZ ;  /* 0x0000000a0b0a7299 */ /* 0x000fe4000800063f */
[----:B------:R-:W-:-:S02]  /*7110*/  USEL UR6, UR6, 0xffff, !UP0 ;  /* 0x0000ffff06067887 */ /* 0x000fc4000c000000 */
[----:B------:R-:W-:Y:S02]  /*7120*/  USHF.L.U32 UR7, UR11, UR7, URZ ;  /* 0x000000070b077299 */ /* 0x000fe4000800063f */
[----:B------:R-:W-:Y:S02]  /*7130*/  ULOP3.LUT UR8, UR10, UR8, UR9, 0xfe, !UPT ;  /* 0x000000080a087292 */ /* 0x000fe4000f8efe09 */
[----:B------:R-:W-:Y:S02]  /*7140*/  ULOP3.LUT UR6, UR6, 0xffff, URZ, 0xc0, !UPT ;  /* 0x0000ffff06067892 */ /* 0x000fe4000f8ec03f */
[----:B------:R-:W-:Y:S02]  /*7150*/  ULOP3.LUT UR13, UR13, 0x30, URZ, 0xc0, !UPT ;  /* 0x000000300d0d7892 */ /* 0x000fe4000f8ec03f */
[----:B------:R-:W-:Y:S02]  /*7160*/  ULOP3.LUT UR22, UR8, UR7, URZ, 0xfc, !UPT ;  /* 0x0000000708167292 */ /* 0x000fe4000f8efc3f */
[----:B------:R-:W-:-:S12]  /*7170*/  USHF.L.U32 UR23, UR23, UR6, URZ ;  /* 0x0000000617177299 */ /* 0x000fd8000800063f */
.L_x_179:
[----:B------:R-:W-:-:S03]  /*7180*/  UMOV UR6, 0xffffffff ;  /* 0xffffffff00067882 */ /* 0x000fc60000000000 */
[----:B------:R-:W-:Y:S05]  /*7190*/  BRA.DIV UR6, `(.L_x_169) ;  /* 0x00000012064c7947 */ /* 0x000fea000b800000 */
[----:B------:R-:W-:-:S13]  /*71a0*/  ELECT P6, URZ, PT ;  /* 0x00000000003f782f */ /* 0x000fda00038c0000 */
.L_x_193:
[----:B------:R-:W-:Y:S04]  /*71b0*/  BSSY B1, `(.L_x_170) ;  /* 0x0000047000017945 */ /* 0x000fe80003800000 */
[----:B------:R-:W-:Y:S05]  /*71c0*/  @!P6 BRA `(.L_x_171) ;  /* 0x000000040014e947 */ /* 0x000fea0003800000 */
[----:B------:R-:W0:Y:S02]  /*71d0*/  LDC R4, c[0x0][0x28c] ;  /* 0x0000a300ff047b82 */ /* 0x000e240000000800 */
[----:B0-----:R-:W-:-:S13]  /*71e0*/  ISETP.GE.AND P0, PT, R4, 0x1, PT ;  /* 0x000000010400780c */ /* 0x001fda0003f06270 */
[----:B------:R-:W-:Y:S05]  /*71f0*/  @!P0 BRA `(.L_x_171) ;  /* 0x0000000400088947 */ /* 0x000fea0003800000 */
[----:B------:R-:W-:Y:S01]  /*7200*/  LEA R12, R12, UR30, 0x1 ;  /* 0x0000001e0c0c7c11 */ /* 0x000fe2000f8e08ff */
[----:B------:R-:W-:Y:S02]  /*7210*/  IMAD.SHL.U32 R19, R19, 0x80, RZ ;  /* 0x0000008013137824 */ /* 0x000fe400078e00ff */
[----:B------:R-:W-:Y:S02]  /*7220*/  IMAD.MOV.U32 R20, RZ, RZ, RZ ;  /* 0x000000ffff147224 */ /* 0x000fe400078e00ff */
[----:B------:R-:W-:Y:S02]  /*7230*/  IMAD.U32 R22, RZ, RZ, UR13 ;  /* 0x0000000dff167e24 */ /* 0x000fe4000f8e00ff */
[----:B------:R-:W-:Y:S02]  /*7240*/  IMAD.MOV.U32 R4, RZ, RZ, R9 ;  /* 0x000000ffff047224 */ /* 0x000fe400078e0009 */
[----:B------:R-:W-:Y:S02]  /*7250*/  IMAD.MOV.U32 R5, RZ, RZ, R3 ;  /* 0x000000ffff057224 */ /* 0x000fe400078e0003 */
[----:B------:R-:W-:-:S02]  /*7260*/  IMAD.MOV.U32 R6, RZ, RZ, R13 ;  /* 0x000000ffff067224 */ /* 0x000fc400078e000d */
[----:B------:R-:W-:Y:S02]  /*7270*/  IMAD.SHL.U32 R15, R12, 0x40, RZ ;  /* 0x000000400c0f7824 */ /* 0x000fe400078e00ff */
[----:B------:R-:W-:-:S07]  /*7280*/  VIADD R24, R19, 0x40 ;  /* 0x0000004013187836 */ /* 0x000fce0000000000 */
.L_x_174:
[----:B------:R-:W0:Y:S01]  /*7290*/  S2R R21, SR_CgaCtaId ;  /* 0x0000000000157919 */ /* 0x000e220000008800 */
[----:B------:R-:W-:Y:S02]  /*72a0*/  MOV R12, 0x400 ;  /* 0x00000400000c7802 */ /* 0x000fe40000000f00 */
[----:B------:R-:W-:-:S13]  /*72b0*/  ISETP.NE.AND P1, PT, R0, RZ, PT ;  /* 0x000000ff0000720c */ /* 0x000fda0003f25270 */
[----:B------:R-:W1:Y:S01]  /*72c0*/  @!P1 LDC R14, c[0x0][0x500] ;  /* 0x00014000ff0e9b82 */ /* 0x000e620000000800 */
[----:B0-----:R-:W-:Y:S02]  /*72d0*/  LEA R23, R21, R12, 0x18 ;  /* 0x0000000c15177211 */ /* 0x001fe400078ec0ff */
[----:B------:R-:W-:-:S03]  /*72e0*/  SHF.L.U32 R12, R5, 0x1f, RZ ;  /* 0x0000001f050c7819 */ /* 0x000fc600000006ff */
[----:B------:R-:W-:-:S04]  /*72f0*/  IMAD R21, R6, 0x8, R23 ;  /* 0x0000000806157824 */ /* 0x000fc800078e0217 */
[----:B------:R-:W0:Y:S02]  /*7300*/  SYNCS.PHASECHK.TRANS64.TRYWAIT P0, [R21+URZ+0x38], R12 ;  /* 0x0000380c150075a7 */ /* 0x000e24000800017f */
[----:B01----:R-:W-:Y:S05]  /*7310*/  @!P0 BRA `(.L_x_172) ;  /* 0x00000010000c8947 */ /* 0x003fea0003800000 */
.L_x_194:
[----:B0-----:R-:W-:Y:S01]  /*7320*/  PRMT R12, R10, 0x9910, RZ ;  /* 0x000099100a0c7816 */ /* 0x001fe200000000ff */
[----:B------:R0:W-:Y:S03]  /*7330*/  @!P1 SYNCS.ARRIVE.TRANS64 RZ, [R21+URZ], R14 ;  /* 0x0000000e15ff99a7 */ /* 0x0001e6000800003f */
[----:B------:R-:W-:-:S13]  /*7340*/  ISETP.NE.AND P0, PT, R12, 0x2, PT ;  /* 0x000000020c00780c */ /* 0x000fda0003f05270 */
[----:B0-----:R-:W-:Y:S05]  /*7350*/  @P0 BRA `(.L_x_173) ;  /* 0x0000000000040947 */ /* 0x001fea0003800000 */
[----:B------:R-:W-:Y:S01]  /*7360*/  BPT.TRAP 0x1 ;  /* 0x000000040000795c */ /* 0x000fe20000300000 */
.L_x_173:
[----:B------:R-:W-:Y:S01]  /*7370*/  R2UR UR8, R6 ;  /* 0x00000000060872ca */ /* 0x000fe200000e0000 */
[----:B------:R-:W-:Y:S01]  /*7380*/  VIADD R4, R4, 0xffffffff ;  /* 0xffffffff04047836 */ /* 0x000fe20000000000 */
[----:B------:R-:W-:Y:S01]  /*7390*/  R2UR UR10, R23 ;  /* 0x00000000170a72ca */ /* 0x000fe200000e0000 */
[----:B------:R-:W-:Y:S01]  /*73a0*/  UIADD3 UR14, UP0, UR32, 0xf0, URZ ;  /* 0x000000f0200e7890 */ /* 0x000fe2000ff1e03f */
[----:B------:R-:W-:Y:S01]  /*73b0*/  R2UR UR25, R21 ;  /* 0x00000000151972ca */ /* 0x000fe200000e0000 */
[----:B------:R-:W-:Y:S01]  /*73c0*/  UIADD3 UR34, UP1, UR32, 0x1f0, URZ ;  /* 0x000001f020227890 */ /* 0x000fe2000ff3e03f */
[----:B------:R-:W-:Y:S01]  /*73d0*/  R2UR UR28, R7 ;  /* 0x00000000071c72ca */ /* 0x000fe200000e0000 */
[----:B------:R-:W-:Y:S01]  /*73e0*/  UIADD3.X UR15, URZ, UR33, URZ, UP0, !UPT ;  /* 0x000000213f0f7290 */ /* 0x000fe200087fe43f */
[----:B------:R-:W-:Y:S01]  /*73f0*/  R2UR UR26, R20 ;  /* 0x00000000141a72ca */ /* 0x000fe200000e0000 */
[----:B------:R-:W-:Y:S01]  /*7400*/  UPRMT UR29, URZ, 0x5410, UR23 ;  /* 0x000054103f1d7896 */ /* 0x000fe20008000017 */
[----:B------:R-:W-:Y:S01]  /*7410*/  R2UR UR19, R22 ;  /* 0x00000000161372ca */ /* 0x000fe200000e0000 */
[----:B------:R-:W-:Y:S01]  /*7420*/  UIADD3.X UR35, URZ, UR33, URZ, UP1, !UPT ;  /* 0x000000213f237290 */ /* 0x000fe20008ffe43f */
[----:B------:R-:W-:Y:S01]  /*7430*/  R2UR UR27, R15 ;  /* 0x000000000f1b72ca */ /* 0x000fe200000e0000 */
[----:B------:R-:W-:Y:S01]  /*7440*/  USHF.L.U32 UR8, UR8, 0xd, URZ ;  /* 0x0000000d08087899 */ /* 0x000fe2000800063f */
[----:B------:R-:W-:Y:S01]  /*7450*/  R2UR UR18, R19 ;  /* 0x00000000131272ca */ /* 0x000fe200000e0000 */
[----:B------:R-:W-:Y:S01]  /*7460*/  UPRMT UR38, URZ, 0x5410, UR22 ;  /* 0x000054103f267896 */ /* 0x000fe20008000016 */
[----:B------:R-:W-:Y:S01]  /*7470*/  ISETP.GT.AND P1, PT, R4, 0x1, PT ;  /* 0x000000010400780c */ /* 0x000fe20003f24270 */
[----:B------:R-:W-:Y:S01]  /*7480*/  ULEA UR9, UR30, UR8, 0xc ;  /* 0x000000081e097291 */ /* 0x000fe2000f8e603f */
[----:B------:R-:W-:Y:S01]  /*7490*/  VIADD R6, R6, 0x1 ;  /* 0x0000000106067836 */ /* 0x000fe20000000000 */
[----:B------:R-:W-:Y:S01]  /*74a0*/  ULOP3.LUT UR8, UR8, 0xc00, UR31, 0xf8, !UPT ;  /* 0x00000c0008087892 */ /* 0x000fe2000f8ef81f */
[----:B------:R-:W-:Y:S01]  /*74b0*/  VIADD R22, R22, 0x40 ;  /* 0x0000004016167836 */ /* 0x000fe20000000000 */
[----:B------:R-:W-:Y:S01]  /*74c0*/  ULEA UR9, UR9, UR10, 0x1 ;  /* 0x0000000a09097291 */ /* 0x000fe2000f8e083f */
[----:B------:R-:W-:Y:S01]  /*74d0*/  VIADD R20, R20, 0x40 ;  /* 0x0000004014147836 */ /* 0x000fe20000000000 */
[----:B------:R-:W-:Y:S01]  /*74e0*/  ULEA UR8, UR8, UR10, 0x1 ;  /* 0x0000000a08087291 */ /* 0x000fe2000f8e083f */
[----:B------:R-:W-:Y:S01]  /*74f0*/  R2UR UR10, R24 ;  /* 0x00000000180a72ca */ /* 0x000fe200000e0000 */
[----:B------:R-:W-:Y:S01]  /*7500*/  UIADD3 UR24, UR9, 0x180, URZ ;  /* 0x0000018009187890 */ /* 0x000fe2000fffe03f */
[----:B------:R-:W-:Y:S01]  /*7510*/  ISETP.NE.AND P0, PT, R6, 0x7, PT ;  /* 0x000000070600780c */ /* 0x000fe20003f05270 */
[----:B------:R-:W-:-:S02]  /*7520*/  UIADD3 UR16, UR8, 0x1c180, URZ ;  /* 0x0001c18008107890 */ /* 0x000fc4000fffe03f */
[----:B------:R-:W-:Y:S01]  /*7530*/  UIADD3 UR8, UR8, 0x1e180, URZ ;  /* 0x0001e18008087890 */ /* 0x000fe2000fffe03f */
[----:B------:R-:W-:Y:S01]  /*7540*/  SEL R12, RZ, 0x1, P0 ;  /* 0x00000001ff0c7807 */ /* 0x000fe20000000000 */
[----:B------:R-:W-:Y:S01]  /*7550*/  UMOV UR6, 0x0 ;  /* 0x0000000000067882 */ /* 0x000fe20000000000 */
[----:B------:R-:W-:Y:S01]  /*7560*/  UMOV UR7, 0x10000000 ;  /* 0x1000000000077882 */ /* 0x000fe20000000000 */
[----:B------:R-:W-:Y:S01]  /*7570*/  UMOV UR17, UR25 ;  /* 0x0000001900117c82 */ /* 0x000fe20008000000 */
[----:B------:R-:W-:Y:S01]  /*7580*/  UMOV UR20, UR28 ;  /* 0x0000001c00147c82 */ /* 0x000fe20008000000 */
[----:B------:R-:W-:Y:S01]  /*7590*/  UMOV UR9, UR25 ;  /* 0x0000001900097c82 */ /* 0x000fe20008000000 */
[----:B------:R-:W-:Y:S01]  /*75a0*/  UMOV UR11, UR19 ;  /* 0x00000013000b7c82 */ /* 0x000fe20008000000 */
[----:B------:R0:W-:Y:S01]  /*75b0*/  UTMALDG.3D.MULTICAST [UR24], [UR14], UR29, desc[UR6] ;  /* 0x000006180e0073b4 */ /* 0x0001e2000801181d */
[----:B------:R-:W-:Y:S01]  /*75c0*/  UMOV UR12, UR28 ;  /* 0x0000001c000c7c82 */ /* 0x000fe20008000000 */
[----:B------:R-:W-:-:S02]  /*75d0*/  LOP3.LUT R5, R5, R12, RZ, 0x3c, !PT ;  /* 0x0000000c05057212 */ /* 0x000fc400078e3cff */
[----:B------:R-:W-:Y:S01]  /*75e0*/  SEL R6, R6, RZ, P0 ;  /* 0x000000ff06067207 */ /* 0x000fe20000000000 */
[----:B------:R0:W-:Y:S01]  /*75f0*/  UTMALDG.3D.MULTICAST [UR16], [UR34], UR38, desc[UR6] ;  /* 0x00000610220073b4 */ /* 0x0001e20008011826 */
[----:B------:R0:W-:Y:S02]  /*7600*/  UTMALDG.3D.MULTICAST [UR8], [UR34], UR38, desc[UR6] ;  /* 0x00000608220073b4 */ /* 0x0001e40008011826 */
[----:B0-----:R-:W-:Y:S05]  /*7610*/  @P1 BRA `(.L_x_174) ;  /* 0xfffffffc001c1947 */ /* 0x001fea000383ffff */
.L_x_171:
[----:B------:R-:W-:Y:S05]  /*7620*/  BSYNC B1 ;  /* 0x0000000000017941 */ /* 0x000fea0003800000 */
.L_x_170:
[----:B------:R-:W-:Y:S01]  /*7630*/  LOP3.LUT P1, RZ, R11, 0xff, RZ, 0xc0, !PT ;  /* 0x000000ff0bff7812 */ /* 0x000fe2000782c0ff */
[C---:B------:R-:W-:Y:S01]  /*7640*/  IMAD.IADD R13, R8.reuse, 0x1, R13 ;  /* 0x00000001080d7824 */ /* 0x040fe200078e020d */
[----:B------:R-:W-:Y:S01]  /*7650*/  ULDC.64 UR6, c[0x0][0x650] ;  /* 0x0001940000067ab9 */ /* 0x000fe20000000a00 */
[C---:B------:R-:W-:Y:S01]  /*7660*/  ISETP.GE.U32.AND P2, PT, R8.reuse, 0x7, PT ;  /* 0x000000070800780c */ /* 0x040fe20003f46070 */
[----:B------:R-:W-:Y:S01]  /*7670*/  BSSY B1, `(.L_x_175) ;  /* 0x000006d000017945 */ /* 0x000fe20003800000 */
[C---:B------:R-:W-:Y:S01]  /*7680*/  IMAD.WIDE.U32 R4, R13.reuse, 0x24924925, RZ ;  /* 0x249249250d047825 */ /* 0x040fe200078e00ff */
[----:B------:R-:W-:Y:S02]  /*7690*/  ISETP.GT.U32.AND P0, PT, R13, 0x6, PT ;  /* 0x000000060d00780c */ /* 0x000fe40003f04070 */
[----:B------:R-:W-:Y:S01]  /*76a0*/  PRMT R11, RZ, 0x7610, R11 ;  /* 0x00007610ff0b7816 */ /* 0x000fe2000000000b */
[----:B------:R-:W-:Y:S01]  /*76b0*/  IMAD.MOV.U32 R12, RZ, RZ, -0x1 ;  /* 0xffffffffff0c7424 */ /* 0x000fe200078e00ff */
[----:B------:R-:W-:Y:S01]  /*76c0*/  ISETP.LT.U32.AND P0, PT, R8, 0x7, P0 ;  /* 0x000000070800780c */ /* 0x000fe20000701070 */
[----:B------:R-:W-:-:S02]  /*76d0*/  IMAD.MOV.U32 R19, RZ, RZ, -0x1 ;  /* 0xffffffffff137424 */ /* 0x000fc400078e00ff */
[----:B------:R-:W0:Y:S01]  /*76e0*/  @P1 S2R R7, SR_CgaCtaId ;  /* 0x0000000000071919 */ /* 0x000e220000008800 */
[----:B------:R-:W-:Y:S02]  /*76f0*/  SEL R4, RZ, 0x1, !P0 ;  /* 0x00000001ff047807 */ /* 0x000fe40004000000 */
[----:B------:R-:W-:Y:S02]  /*7700*/  IADD3 R16, P0, R16, UR36, RZ ;  /* 0x0000002410107c10 */ /* 0x000fe4000ff1e0ff */
[----:B------:R-:W-:Y:S02]  /*7710*/  @P1 MOV R6, 0x400 ;  /* 0x0000040000061802 */ /* 0x000fe40000000f00 */
[----:B------:R-:W-:Y:S02]  /*7720*/  IADD3.X R17, R17, UR42, RZ, P0, !PT ;  /* 0x0000002a11117c10 */ /* 0x000fe400087fe4ff */
[----:B------:R-:W-:Y:S02]  /*7730*/  ISETP.GE.U32.AND P0, PT, R16, UR6, PT ;  /* 0x0000000610007c0c */ /* 0x000fe4000bf06070 */
[----:B------:R-:W-:-:S02]  /*7740*/  LOP3.LUT R3, R3, R4, RZ, 0x3c, !PT ;  /* 0x0000000403037212 */ /* 0x000fc400078e3cff */
[----:B------:R-:W-:Y:S02]  /*7750*/  ISETP.GE.U32.AND.EX P0, PT, R17, UR7, PT, P0 ;  /* 0x0000000711007c0c */ /* 0x000fe4000bf06100 */
[----:B0-----:R-:W-:Y:S01]  /*7760*/  @P1 LEA R6, R7, R6, 0x18 ;  /* 0x0000000607061211 */ /* 0x001fe200078ec0ff */
[----:B------:R-:W-:-:S03]  /*7770*/  IMAD.IADD R7, R13, 0x1, -R5 ;  /* 0x000000010d077824 */ /* 0x000fc600078e0a05 */
[----:B------:R0:W-:Y:S02]  /*7780*/  @P1 SYNCS.ARRIVE.TRANS64.A1T0 RZ, [R6+URZ+0x88], RZ ;  /* 0x000088ff06ff19a7 */ /* 0x0001e4000810003f */
[----:B------:R-:W-:-:S04]  /*7790*/  LEA.HI R7, R7, R5, RZ, 0x1f ;  /* 0x0000000507077211 */ /* 0x000fc800078ff8ff */
[----:B------:R-:W-:Y:S01]  /*77a0*/  SHF.R.U32.HI R4, RZ, 0x2, R7 ;  /* 0x00000002ff047819 */ /* 0x000fe20000011607 */
[----:B------:R-:W-:-:S03]  /*77b0*/  IMAD.MOV.U32 R7, RZ, RZ, -0x1 ;  /* 0xffffffffff077424 */ /* 0x000fc600078e00ff */
[--C-:B------:R-:W-:Y:S01]  /*77c0*/  @P2 LOP3.LUT R3, R3, 0x1, R4.reuse, 0x78, !PT ;  /* 0x0000000103032812 */ /* 0x100fe200078e7804 */
[----:B------:R-:W-:Y:S01]  /*77d0*/  IMAD R13, R4, -0x7, R13 ;  /* 0xfffffff9040d7824 */ /* 0x000fe200078e020d */
[----:B------:R-:W-:Y:S01]  /*77e0*/  PRMT R4, RZ, 0x7610, R4 ;  /* 0x00007610ff047816 */ /* 0x000fe20000000004 */
[----:B0-----:R-:W-:Y:S06]  /*77f0*/  @P0 BRA `(.L_x_176) ;  /* 0x0000000400500947 */ /* 0x001fec0003800000 */
[----:B------:R-:W0:Y:S01]  /*7800*/  S2R R15, SR_CTAID.X ;  /* 0x00000000000f7919 */ /* 0x000e220000002500 */
[----:B------:R-:W-:Y:S01]  /*7810*/  ULDC.64 UR6, c[0x0][0x628] ;  /* 0x00018a0000067ab9 */ /* 0x000fe20000000a00 */
[----:B------:R-:W1:Y:S01]  /*7820*/  LDC R20, c[0x0][0x144] ;  /* 0x00005100ff147b82 */ /* 0x000e620000000800 */
[----:B------:R-:W-:Y:S01]  /*7830*/  ISETP.NE.U32.AND P0, PT, RZ, UR6, PT ;  /* 0x00000006ff007c0c */ /* 0x000fe2000bf05070 */
[----:B------:R-:W2:Y:S01]  /*7840*/  S2R R12, SR_CTAID.Y ;  /* 0x00000000000c7919 */ /* 0x000ea20000002600 */
[----:B------:R-:W-:Y:S01]  /*7850*/  ULDC UR8, c[0x0][0x150] ;  /* 0x0000540000087ab9 */ /* 0x000fe20000000800 */
[----:B------:R-:W-:Y:S01]  /*7860*/  ULDC UR9, c[0x0][0x630] ;  /* 0x00018c0000097ab9 */ /* 0x000fe20000000800 */
[----:B------:R-:W-:Y:S01]  /*7870*/  ISETP.NE.AND.EX P0, PT, RZ, UR7, PT, P0 ;  /* 0x00000007ff007c0c */ /* 0x000fe2000bf05300 */
[----:B------:R-:W-:Y:S01]  /*7880*/  IMAD.MOV.U32 R4, RZ, RZ, R16 ;  /* 0x000000ffff047224 */ /* 0x000fe200078e0010 */
[----:B0-----:R-:W-:-:S05]  /*7890*/  I2FP.F32.U32 R5, R15 ;  /* 0x0000000f00057245 */ /* 0x001fca0000201000 */
[----:B------:R-:W-:Y:S01]  /*78a0*/  FMUL R21, R5, UR8 ;  /* 0x0000000805157c20 */ /* 0x000fe20008400000 */
[----:B------:R-:W-:-:S05]  /*78b0*/  IMAD.MOV.U32 R5, RZ, RZ, R17 ;  /* 0x000000ffff057224 */ /* 0x000fca00078e0011 */
[----:B--2---:R-:W-:Y:S05]  /*78c0*/  @!P0 BRA `(.L_x_177) ;  /* 0x0000000000288947 */ /* 0x004fea0003800000 */
[----:B------:R-:W-:Y:S02]  /*78d0*/  ULDC UR8, c[0x0][0x634] ;  /* 0x00018d0000087ab9 */ /* 0x000fe40000000800 */
[----:B------:R-:W-:-:S05]  /*78e0*/  IADD3 R5, P0, R16, UR8, RZ ;  /* 0x0000000810057c10 */ /* 0x000fca000ff1e0ff */
[----:B------:R-:W-:-:S04]  /*78f0*/  IMAD.X R19, RZ, RZ, R17, P0 ;  /* 0x000000ffff137224 */ /* 0x000fc800000e0611 */
[----:B------:R-:W-:-:S04]  /*7900*/  IMAD.WIDE.U32 R6, R19, UR6, RZ ;  /* 0x0000000613067c25 */ /* 0x000fc8000f8e00ff */
[----:B------:R-:W-:-:S04]  /*7910*/  IMAD.WIDE.U32 R6, P0, R5, UR7, R6 ;  /* 0x0000000705067c25 */ /* 0x000fc8000f800006 */
[----:B------:R-:W-:-:S04]  /*7920*/  IMAD.WIDE.U32 R4, R5, UR6, RZ ;  /* 0x0000000605047c25 */ /* 0x000fc8000f8e00ff */
[----:B------:R-:W-:Y:S01]  /*7930*/  IMAD.MOV.U32 R4, RZ, RZ, R7 ;  /* 0x000000ffff047224 */ /* 0x000fe200078e0007 */
[----:B------:R-:W-:Y:S01]  /*7940*/  IADD3 RZ, P1, R5, R6, RZ ;  /* 0x0000000605ff7210 */ /* 0x000fe20007f3e0ff */
[----:B------:R-:W-:-:S04]  /*7950*/  IMAD.X R5, RZ, RZ, RZ, P0 ;  /* 0x000000ffff057224 */ /* 0x000fc800000e06ff */
[----:B------:R-:W-:-:S08]  /*7960*/  IMAD.WIDE.U32.X R4, R19, UR7, R4, P1 ;  /* 0x0000000713047c25 */ /* 0x000fd000088e0404 */
.L_x_177:
[--C-:B------:R-:W-:Y:S01]  /*7970*/  SHF.R.U64 R14, R4, UR9, R5.reuse ;  /* 0x00000009040e7c19 */ /* 0x100fe20008001205 */
[----:B------:R-:W0:Y:S01]  /*7980*/  F2I.U32.TRUNC.NTZ R21, R21 ;  /* 0x0000001500157305 */ /* 0x000e22000020f000 */
[----:B------:R-:W-:Y:S01]  /*7990*/  SHF.R.U32.HI R4, RZ, UR9, R5 ;  /* 0x00000009ff047c19 */ /* 0x000fe20008011605 */
[----:B------:R-:W-:Y:S01]  /*79a0*/  ULDC.64 UR6, c[0x0][0x620] ;  /* 0x0001880000067ab9 */ /* 0x000fe20000000a00 */
[----:B------:R-:W-:Y:S01]  /*79b0*/  IADD3 R7, P0, RZ, -R14, RZ ;  /* 0x8000000eff077210 */ /* 0x000fe20007f1e0ff */
[----:B------:R-:W-:-:S04]  /*79c0*/  ULDC.64 UR8, c[0x0][0x640] ;  /* 0x0001900000087ab9 */ /* 0x000fc80000000a00 */
[----:B------:R-:W-:Y:S01]  /*79d0*/  IMAD.X R4, RZ, RZ, ~R4, P0 ;  /* 0x000000ffff047224 */ /* 0x000fe200000e0e04 */
[----:B------:R-:W-:-:S03]  /*79e0*/  ISETP.NE.U32.AND P0, PT, RZ, UR8, PT ;  /* 0x00000008ff007c0c */ /* 0x000fc6000bf05070 */
[----:B------:R-:W-:Y:S01]  /*79f0*/  IMAD R6, R4, UR6, RZ ;  /* 0x0000000604067c24 */ /* 0x000fe2000f8e02ff */
[----:B------:R-:W-:Y:S01]  /*7a00*/  ISETP.NE.AND.EX P0, PT, RZ, UR9, PT, P0 ;  /* 0x00000009ff007c0c */ /* 0x000fe2000bf05300 */
[----:B------:R-:W-:Y:S01]  /*7a10*/  IMAD.WIDE.U32 R4, R7, UR6, R16 ;  /* 0x0000000607047c25 */ /* 0x000fe2000f8e0010 */
[----:B------:R-:W-:-:S03]  /*7a20*/  ULDC UR6, c[0x0][0x618] ;  /* 0x0001860000067ab9 */ /* 0x000fc60000000800 */
[----:B------:R-:W-:Y:S01]  /*7a30*/  IMAD R7, R7, UR7, R6 ;  /* 0x0000000707077c24 */ /* 0x000fe2000f8e0206 */
[----:B------:R-:W-:Y:S01]  /*7a40*/  ULDC UR7, c[0x0][0x154] ;  /* 0x0000550000077ab9 */ /* 0x000fe20000000800 */
[----:B0-----:R-:W-:Y:S02]  /*7a50*/  IMAD.MOV R6, RZ, RZ, -R21 ;  /* 0x000000ffff067224 */ /* 0x001fe400078e0a15 */
[----:B------:R-:W0:Y:S01]  /*7a60*/  LDC R21, c[0x0][0x148] ;  /* 0x00005200ff157b82 */ /* 0x000e220000000800 */
[----:B------:R-:W-:Y:S02]  /*7a70*/  IMAD.IADD R5, R5, 0x1, R7 ;  /* 0x0000000105057824 */ /* 0x000fe400078e0207 */
[----:B-1----:R-:W-:Y:S01]  /*7a80*/  IMAD R15, R20, R6, R15 ;  /* 0x00000006140f7224 */ /* 0x002fe200078e020f */
[----:B------:R-:W-:Y:S02]  /*7a90*/  I2FP.F32.U32 R6, R12 ;  /* 0x0000000c00067245 */ /* 0x000fe40000201000 */
[----:B------:R-:W-:-:S02]  /*7aa0*/  SHF.R.U64 R19, R4, UR6, R5 ;  /* 0x0000000604137c19 */ /* 0x000fc40008001205 */
[----:B------:R-:W-:Y:S01]  /*7ab0*/  SHF.R.U32.HI R4, RZ, UR6, R5 ;  /* 0x00000006ff047c19 */ /* 0x000fe20008011605 */
[----:B------:R-:W-:Y:S01]  /*7ac0*/  FMUL R6, R6, UR7 ;  /* 0x0000000706067c20 */ /* 0x000fe20008400000 */
[----:B------:R-:W-:Y:S02]  /*7ad0*/  ULDC UR6, c[0x0][0x608] ;  /* 0x0001820000067ab9 */ /* 0x000fe40000000800 */
[--C-:B------:R-:W-:Y:S01]  /*7ae0*/  SHF.R.U64 R22, R19, UR6, R4.reuse ;  /* 0x0000000613167c19 */ /* 0x100fe20008001204 */
[----:B------:R1:W2:Y:S01]  /*7af0*/  F2I.U32.TRUNC.NTZ R24, R6 ;  /* 0x0000000600187305 */ /* 0x0002a2000020f000 */
[----:B------:R-:W-:Y:S01]  /*7b00*/  SHF.R.U32.HI R5, RZ, UR6, R4 ;  /* 0x00000006ff057c19 */ /* 0x000fe20008011604 */
[----:B------:R-:W-:-:S03]  /*7b10*/  ULDC UR6, c[0x0][0x658] ;  /* 0x0001960000067ab9 */ /* 0x000fc60000000800 */
[--C-:B------:R-:W-:Y:S02]  /*7b20*/  SHF.R.U64 R20, R22, UR6, R5.reuse ;  /* 0x0000000616147c19 */ /* 0x100fe40008001205 */
[----:B------:R-:W-:-:S03]  /*7b30*/  SHF.R.U32.HI R23, RZ, UR6, R5 ;  /* 0x00000006ff177c19 */ /* 0x000fc60008011605 */
[----:B------:R-:W-:Y:S02]  /*7b40*/  IMAD.MOV.U32 R4, RZ, RZ, R20 ;  /* 0x000000ffff047224 */ /* 0x000fe400078e0014 */
[----:B------:R-:W-:Y:S01]  /*7b50*/  IMAD.MOV.U32 R5, RZ, RZ, R23 ;  /* 0x000000ffff057224 */ /* 0x000fe200078e0017 */
[----:B-1----:R-:W-:Y:S06]  /*7b60*/  @!P0 BRA `(.L_x_178) ;  /* 0x0000000000288947 */ /* 0x002fec0003800000 */
        /* <DEDUP_REMOVED lines=10> */
.L_x_178:
[----:B------:R-:W-:Y:S01]  /*7c10*/  ISETP.NE.AND P0, PT, R2, 0x1, PT ;  /* 0x000000010200780c */ /* 0x000fe20003f05270 */
[----:B------:R-:W-:Y:S01]  /*7c20*/  ULDC UR6, c[0x0][0x648] ;  /* 0x0001920000067ab9 */ /* 0x000fe20000000800 */
[----:B------:R-:W-:Y:S01]  /*7c30*/  LOP3.LUT R22, R22, UR21, RZ, 0xc0, !PT ;  /* 0x0000001516167c12 */ /* 0x000fe2000f8ec0ff */
[----:B--2---:R-:W-:Y:S01]  /*7c40*/  IMAD.MOV R24, RZ, RZ, -R24 ;  /* 0x000000ffff187224 */ /* 0x004fe200078e0a18 */
[----:B------:R-:W-:Y:S01]  /*7c50*/  SHF.R.U64 R5, R4, UR6, R5 ;  /* 0x0000000604057c19 */ /* 0x000fe20008001205 */
[----:B------:R-:W-:Y:S01]  /*7c60*/  ULDC UR6, c[0x0][0x638] ;  /* 0x00018e0000067ab9 */ /* 0x000fe20000000800 */
[----:B------:R-:W-:Y:S01]  /*7c70*/  LOP3.LUT R19, R19, UR4, RZ, 0xc0, !PT ;  /* 0x0000000413137c12 */ /* 0x000fe2000f8ec0ff */
[----:B------:R-:W-:Y:S01]  /*7c80*/  ULDC UR7, c[0x0][0x610] ;  /* 0x0001840000077ab9 */ /* 0x000fe20000000800 */
[----:B------:R-:W-:Y:S02]  /*7c90*/  IMAD.MOV.U32 R4, RZ, RZ, 0x1 ;  /* 0x00000001ff047424 */ /* 0x000fe400078e00ff */
[----:B------:R-:W-:-:S02]  /*7ca0*/  IMAD.MOV R7, RZ, RZ, -R5 ;  /* 0x000000ffff077224 */ /* 0x000fc400078e0a05 */
[----:B------:R-:W-:Y:S02]  /*7cb0*/  IMAD R22, R5, UR5, R22 ;  /* 0x0000000505167c24 */ /* 0x000fe4000f8e0216 */
[----:B0-----:R-:W-:Y:S02]  /*7cc0*/  @P0 IMAD R15, R21, R24, R12 ;  /* 0x00000018150f0224 */ /* 0x001fe400078e020c */
[----:B------:R-:W-:Y:S01]  /*7cd0*/  IMAD R20, R7, UR6, R20 ;  /* 0x0000000607147c24 */ /* 0x000fe2000f8e0214 */
[----:B------:R-:W-:Y:S01]  /*7ce0*/  ULDC UR6, c[0x0][0x600] ;  /* 0x0001800000067ab9 */ /* 0x000fe20000000800 */
[----:B------:R-:W-:Y:S02]  /*7cf0*/  IMAD R15, R22, UR7, R15 ;  /* 0x00000007160f7c24 */ /* 0x000fe4000f8e020f */
[----:B------:R-:W-:Y:S02]  /*7d00*/  IMAD R20, R20, UR6, R19 ;  /* 0x0000000614147c24 */ /* 0x000fe4000f8e0213 */
[----:B------:R-:W-:-:S03]  /*7d10*/  IMAD.MOV.U32 R7, RZ, RZ, R14 ;  /* 0x000000ffff077224 */ /* 0x000fc600078e000e */
[----:B------:R-:W-:Y:S02]  /*7d20*/  SEL R19, R20, R15, !P0 ;  /* 0x0000000f14137207 */ /* 0x000fe40004000000 */
[----:B------:R-:W-:-:S07]  /*7d30*/  SEL R12, R15, R20, !P0 ;  /* 0x000000140f0c7207 */ /* 0x000fce0004000000 */
.L_x_176:
[----:B------:R-:W-:Y:S05]  /*7d40*/  BSYNC B1 ;  /* 0x0000000000017941 */ /* 0x000fea0003800000 */
.L_x_175:
[----:B------:R-:W-:-:S13]  /*7d50*/  LOP3.LUT P0, RZ, R4, 0xff, RZ, 0xc0, !PT ;  /* 0x000000ff04ff7812 */ /* 0x000fda000780c0ff */
[----:B------:R-:W-:Y:S05]  /*7d60*/  @P0 BRA `(.L_x_179) ;  /* 0xfffffff400040947 */ /* 0x000fea000383ffff */
[----:B------:R-:W-:Y:S05]  /*7d70*/  BSYNC B0 ;  /* 0x0000000000007941 */ /* 0x000fea0003800000 */
.L_x_168:
[----:B------:R-:W-:-:S03]  /*7d80*/  UMOV UR6, 0xffffffff ;  /* 0xffffffff00067882 */ /* 0x000fc60000000000 */
[----:B------:R-:W-:Y:S05]  /*7d90*/  BRA.DIV UR6, `(.L_x_180) ;  /* 0x0000000606807947 */ /* 0x000fea000b800000 */
[----:B------:R-:W-:-:S13]  /*7da0*/  ELECT P6, URZ, PT ;  /* 0x00000000003f782f */ /* 0x000fda00038c0000 */
.L_x_197:
[----:B------:R-:W-:Y:S04]  /*7db0*/  BSSY B0, `(.L_x_181) ;  /* 0x0000046000007945 */ /* 0x000fe80003800000 */
[----:B------:R-:W-:Y:S05]  /*7dc0*/  @!P6 BRA `(.L_x_182) ;  /* 0x000000040010e947 */ /* 0x000fea0003800000 */
[----:B------:R-:W-:-:S04]  /*7dd0*/  LOP3.LUT R18, R18, 0x2, RZ, 0xfc, !PT ;  /* 0x0000000212127812 */ /* 0x000fc800078efcff */
[----:B------:R-:W-:-:S13]  /*7de0*/  ISETP.NE.AND P0, PT, R18, 0x3, PT ;  /* 0x000000031200780c */ /* 0x000fda0003f05270 */
[----:B------:R-:W-:Y:S05]  /*7df0*/  @!P0 BRA `(.L_x_183) ;  /* 0x0000000000048947 */ /* 0x000fea0003800000 */
[----:B------:R-:W-:Y:S01]  /*7e00*/  BPT.TRAP 0x1 ;  /* 0x000000040000795c */ /* 0x000fe20000300000 */
.L_x_183:
[----:B------:R-:W0:Y:S01]  /*7e10*/  S2R R5, SR_CgaCtaId ;  /* 0x0000000000057919 */ /* 0x000e220000008800 */
[----:B------:R-:W-:Y:S02]  /*7e20*/  MOV R0, 0x400 ;  /* 0x0000040000007802 */ /* 0x000fe40000000f00 */
[----:B------:R-:W-:Y:S02]  /*7e30*/  SHF.L.U32 R4, R3, 0x1f, RZ ;  /* 0x0000001f03047819 */ /* 0x000fe400000006ff */
[----:B0-----:R-:W-:-:S05]  /*7e40*/  LEA R0, R5, R0, 0x18 ;  /* 0x0000000005007211 */ /* 0x001fca00078ec0ff */
[----:B------:R-:W-:-:S04]  /*7e50*/  VIADD R0, R0, 0x38 ;  /* 0x0000003800007836 */ /* 0x000fc80000000000 */
[C---:B------:R-:W-:Y:S02]  /*7e60*/  IMAD R7, R13.reuse, 0x8, R0 ;  /* 0x000000080d077824 */ /* 0x040fe400078e0200 */
[----:B------:R-:W-:Y:S02]  /*7e70*/  VIADD R13, R13, 0x1 ;  /* 0x000000010d0d7836 */ /* 0x000fe40000000000 */
[----:B------:R-:W0:Y:S03]  /*7e80*/  SYNCS.PHASECHK.TRANS64.TRYWAIT P0, [R7+URZ], R4 ;  /* 0x00000004070075a7 */ /* 0x000e26000800017f */
[----:B------:R-:W-:-:S04]  /*7e90*/  ISETP.NE.AND P1, PT, R13, 0x7, PT ;  /* 0x000000070d00780c */ /* 0x000fc80003f25270 */
[----:B------:R-:W-:Y:S02]  /*7ea0*/  SEL R2, RZ, 0x1, P1 ;  /* 0x00000001ff027807 */ /* 0x000fe40000800000 */
[----:B------:R-:W-:Y:S02]  /*7eb0*/  SEL R13, R13, RZ, P1 ;  /* 0x000000ff0d0d7207 */ /* 0x000fe40000800000 */
[----:B------:R-:W-:-:S03]  /*7ec0*/  LOP3.LUT R6, R3, R2, RZ, 0x3c, !PT ;  /* 0x0000000203067212 */ /* 0x000fc600078e3cff */
[----:B------:R-:W-:Y:S01]  /*7ed0*/  IMAD R8, R13, 0x8, R0 ;  /* 0x000000080d087824 */ /* 0x000fe200078e0200 */
[----:B------:R-:W-:Y:S01]  /*7ee0*/  SHF.L.U32 R5, R6, 0x1f, RZ ;  /* 0x0000001f06057819 */ /* 0x000fe200000006ff */
[----:B0-----:R-:W-:Y:S06]  /*7ef0*/  @!P0 BRA `(.L_x_184) ;  /* 0x0000000400488947 */ /* 0x001fec0003800000 */
.L_x_198:
[----:B------:R-:W1:Y:S01]  /*7f00*/  SYNCS.PHASECHK.TRANS64.TRYWAIT P0, [R8+URZ], R5 ;  /* 0x00000005080075a7 */ /* 0x000e62000800017f */
[----:B------:R-:W-:-:S05]  /*7f10*/  VIADD R2, R13, 0x1 ;  /* 0x000000010d027836 */ /* 0x000fca0000000000 */
[----:B------:R-:W-:-:S04]  /*7f20*/  ISETP.NE.AND P1, PT, R2, 0x7, PT ;  /* 0x000000070200780c */ /* 0x000fc80003f25270 */
[----:B------:R-:W-:Y:S02]  /*7f30*/  SEL R3, RZ, 0x1, P1 ;  /* 0x00000001ff037807 */ /* 0x000fe40000800000 */
[----:B0-----:R-:W-:Y:S02]  /*7f40*/  SEL R7, R2, RZ, P1 ;  /* 0x000000ff02077207 */ /* 0x001fe40000800000 */
[----:B------:R-:W-:-:S03]  /*7f50*/  LOP3.LUT R6, R6, R3, RZ, 0x3c, !PT ;  /* 0x0000000306067212 */ /* 0x000fc600078e3cff */
[----:B------:R-:W-:Y:S01]  /*7f60*/  IMAD R9, R7, 0x8, R0 ;  /* 0x0000000807097824 */ /* 0x000fe200078e0200 */
[----:B------:R-:W-:Y:S01]  /*7f70*/  SHF.L.U32 R4, R6, 0x1f, RZ ;  /* 0x0000001f06047819 */ /* 0x000fe200000006ff */
[----:B-1----:R-:W-:Y:S06]  /*7f80*/  @!P0 BRA `(.L_x_185) ;  /* 0x0000000400388947 */ /* 0x002fec0003800000 */
.L_x_199:
[----:B------:R-:W1:Y:S01]  /*7f90*/  SYNCS.PHASECHK.TRANS64.TRYWAIT P0, [R9+URZ], R4 ;  /* 0x00000004090075a7 */ /* 0x000e62000800017f */
[----:B------:R-:W-:-:S05]  /*7fa0*/  VIADD R2, R7, 0x1 ;  /* 0x0000000107027836 */ /* 0x000fca0000000000 */
[----:B------:R-:W-:-:S04]  /*7fb0*/  ISETP.NE.AND P1, PT, R2, 0x7, PT ;  /* 0x000000070200780c */ /* 0x000fc80003f25270 */
[----:B------:R-:W-:Y:S02]  /*7fc0*/  SEL R3, RZ, 0x1, P1 ;  /* 0x00000001ff037807 */ /* 0x000fe40000800000 */
[----:B------:R-:W-:Y:S02]  /*7fd0*/  SEL R7, R2, RZ, P1 ;  /* 0x000000ff02077207 */ /* 0x000fe40000800000 */
[----:B------:R-:W-:-:S03]  /*7fe0*/  LOP3.LUT R6, R6, R3, RZ, 0x3c, !PT ;  /* 0x0000000306067212 */ /* 0x000fc600078e3cff */
[----:B0-----:R-:W-:Y:S01]  /*7ff0*/  IMAD R8, R7, 0x8, R0 ;  /* 0x0000000807087824 */ /* 0x001fe200078e0200 */
[----:B------:R-:W-:Y:S01]  /*8000*/  SHF.L.U32 R5, R6, 0x1f, RZ ;  /* 0x0000001f06057819 */ /* 0x000fe200000006ff */
[----:B-1----:R-:W-:Y:S06]  /*8010*/  @!P0 BRA `(.L_x_186) ;  /* 0x0000000400288947 */ /* 0x002fec0003800000 */
.L_x_200:
        /* <DEDUP_REMOVED lines=9> */
.L_x_201:
[----:B------:R-:W1:Y:S01]  /*80b0*/  SYNCS.PHASECHK.TRANS64.TRYWAIT P0, [R9+URZ], R4 ;  /* 0x00000004090075a7 */ /* 0x000e62000800017f */
[----:B------:R-:W-:-:S05]  /*80c0*/  VIADD R2, R7, 0x1 ;  /* 0x0000000107027836 */ /* 0x000fca0000000000 */
[----:B------:R-:W-:-:S04]  /*80d0*/  ISETP.NE.AND P1, PT, R2, 0x7, PT ;  /* 0x000000070200780c */ /* 0x000fc80003f25270 */
[----:B------:R-:W-:Y:S02]  /*80e0*/  SEL R3, RZ, 0x1, P1 ;  /* 0x00000001ff037807 */ /* 0x000fe40000800000 */
[----:B------:R-:W-:Y:S02]  /*80f0*/  SEL R7, R2, RZ, P1 ;  /* 0x000000ff02077207 */ /* 0x000fe40000800000 */
[----:B------:R-:W-:-:S03]  /*8100*/  LOP3.LUT R11, R6, R3, RZ, 0x3c, !PT ;  /* 0x00000003060b7212 */ /* 0x000fc600078e3cff */
[----:B------:R-:W-:Y:S01]  /*8110*/  IMAD R6, R7, 0x8, R0 ;  /* 0x0000000807067824 */ /* 0x000fe200078e0200 */
[----:B0-----:R-:W-:Y:S01]  /*8120*/  SHF.L.U32 R5, R11, 0x1f, RZ ;  /* 0x0000001f0b057819 */ /* 0x001fe200000006ff */
[----:B-1----:R-:W-:Y:S06]  /*8130*/  @!P0 BRA `(.L_x_188) ;  /* 0x0000000400088947 */ /* 0x002fec0003800000 */
.L_x_202:
[----:B------:R-:W1:Y:S01]  /*8140*/  SYNCS.PHASECHK.TRANS64.TRYWAIT P0, [R6+URZ], R5 ;  /* 0x00000005060075a7 */ /* 0x000e62000800017f */
[----:B------:R-:W-:-:S05]  /*8150*/  VIADD R2, R7, 0x1 ;  /* 0x0000000107027836 */ /* 0x000fca0000000000 */
[----:B------:R-:W-:-:S04]  /*8160*/  ISETP.NE.AND P1, PT, R2, 0x7, PT ;  /* 0x000000070200780c */ /* 0x000fc80003f25270 */
[----:B0-----:R-:W-:Y:S02]  /*8170*/  SEL R4, RZ, 0x1, P1 ;  /* 0x00000001ff047807 */ /* 0x001fe40000800000 */
[----:B------:R-:W-:Y:S02]  /*8180*/  SEL R3, R2, RZ, P1 ;  /* 0x000000ff02037207 */ /* 0x000fe40000800000 */
[----:B------:R-:W-:Y:S01]  /*8190*/  LOP3.LUT R4, R11, R4, RZ, 0x3c, !PT ;  /* 0x000000040b047212 */ /* 0x000fe200078e3cff */
[----:B-1----:R-:W-:Y:S06]  /*81a0*/  @!P0 BRA `(.L_x_189) ;  /* 0x0000000400008947 */ /* 0x002fec0003800000 */
.L_x_203:
[----:B------:R-:W-:Y:S01]  /*81b0*/  IMAD R3, R3, 0x8, R0 ;  /* 0x0000000803037824 */ /* 0x000fe200078e0200 */
[----:B------:R-:W-:-:S07]  /*81c0*/  SHF.L.U32 R0, R4, 0x1f, RZ ;  /* 0x0000001f04007819 */ /* 0x000fce00000006ff */
.L_x_190:
[----:B-1----:R1:W2:Y:S02]  /*81d0*/  SYNCS.PHASECHK.TRANS64.TRYWAIT P0, [R3+URZ], R0 ;  /* 0x00000000030075a7 */ /* 0x0022a4000800017f */
[----:B--2---:R-:W-:Y:S05]  /*81e0*/  @!P0 NANOSLEEP.SYNCS 0x989680 ;  /* 0x009896800000895d */ /* 0x004fea0003900000 */
[----:B------:R-:W2:Y:S02]  /*81f0*/  @!P0 SYNCS.PHASECHK.TRANS64 P0, [R3+URZ], R0 ;  /* 0x00000000030085a7 */ /* 0x000ea4000800007f */
[----:B--2---:R-:W-:Y:S05]  /*8200*/  @!P0 BRA `(.L_x_190) ;  /* 0xfffffffc00f08947 */ /* 0x004fea000383ffff */
.L_x_182:
[----:B------:R-:W-:Y:S05]  /*8210*/  BSYNC B0 ;  /* 0x0000000000007941 */ /* 0x000fea0003800000 */
.L_x_181:
[----:B------:R-:W-:Y:S05]  /*8220*/  EXIT ;  /* 0x000000000000794d */ /* 0x000fea0003800000 */
.L_x_21:
[----:B-1----:R1:W2:Y:S02]  /*8230*/  SYNCS.PHASECHK.TRANS64.TRYWAIT P1, [R3+URZ], R0 ;  /* 0x00000000030075a7 */ /* 0x0022a4000802017f */
[----:B--2---:R-:W-:Y:S05]  /*8240*/  @!P1 NANOSLEEP.SYNCS 0x989680 ;  /* 0x009896800000995d */ /* 0x004fea0003900000 */
[----:B------:R-:W2:Y:S02]  /*8250*/  @!P1 SYNCS.PHASECHK.TRANS64 P1, [R3+URZ], R0 ;  /* 0x00000000030095a7 */ /* 0x000ea4000802007f */
[----:B--2---:R-:W-:Y:S05]  /*8260*/  @!P1 BRA `(.L_x_21) ;  /* 0xfffffffc00f09947 */ /* 0x004fea000383ffff */
[----:B------:R-:W-:Y:S05]  /*8270*/  BRA `(.L_x_20) ;  /* 0xffffff94006c7947 */ /* 0x000fea000383ffff */
.L_x_26:
[----:B-1----:R1:W2:Y:S02]  /*8280*/  SYNCS.PHASECHK.TRANS64.TRYWAIT P1, [R5+URZ], R4 ;  /* 0x00000004050075a7 */ /* 0x0022a4000802017f */
[----:B--2---:R-:W-:Y:S05]  /*8290*/  @!P1 NANOSLEEP.SYNCS 0x989680 ;  /* 0x009896800000995d */ /* 0x004fea0003900000 */
[----:B------:R-:W2:Y:S02]  /*82a0*/  @!P1 SYNCS.PHASECHK.TRANS64 P1, [R5+URZ], R4 ;  /* 0x00000004050095a7 */ /* 0x000ea4000802007f */
[----:B--2---:R-:W-:Y:S05]  /*82b0*/  @!P1 BRA `(.L_x_26) ;  /* 0xfffffffc00f09947 */ /* 0x004fea000383ffff */
[----:B------:R-:W-:Y:S05]  /*82c0*/  BRA `(.L_x_25) ;  /* 0xffffff9800487947 */ /* 0x000fea000383ffff */
.L_x_169:
[----:B------:R-:W-:Y:S01]  /*82d0*/  BSSY B1, `(.L_x_191) ;  /* 0x0000006000017945 */ /* 0x000fe20003800000 */
[----:B------:R-:W-:-:S07]  /*82e0*/  IMAD.MOV.U32 R15, RZ, RZ, -0x1 ;  /* 0xffffffffff0f7424 */ /* 0x000fce00078e00ff */
[----:B------:R-:W-:Y:S05]  /*82f0*/  WARPSYNC.COLLECTIVE R15, `(.L_x_192) ;  /* 0x000000000f0c7348 */ /* 0x000fea0003c00000 */
[----:B------:R-:W-:Y:S02]  /*8300*/  ELECT P6, UR62, PT ;  /* 0x00000000003e782f */ /* 0x000fe400038c0000 */
[----:B------:R-:W-:Y:S01]  /*8310*/  MOV R14, UR62 ;  /* 0x0000003e000e7c02 */ /* 0x000fe20008000f00 */
[----:B------:R-:W-:Y:S10]  /*8320*/  ENDCOLLECTIVE ;  /* 0x000000000000791b */ /* 0x000ff40003800000 */
.L_x_192:
[----:B------:R-:W-:Y:S05]  /*8330*/  BSYNC B1 ;  /* 0x0000000000017941 */ /* 0x000fea0003800000 */
.L_x_191:
[----:B------:R-:W-:Y:S05]  /*8340*/  BRA `(.L_x_193) ;  /* 0xffffffec00987947 */ /* 0x000fea000383ffff */
.L_x_172:
[----:B0-----:R0:W1:Y:S02]  /*8350*/  SYNCS.PHASECHK.TRANS64.TRYWAIT P0, [R21+URZ+0x38], R12 ;  /* 0x0000380c150075a7 */ /* 0x001064000800017f */
[----:B-1----:R-:W-:Y:S05]  /*8360*/  @!P0 NANOSLEEP.SYNCS 0x989680 ;  /* 0x009896800000895d */ /* 0x002fea0003900000 */
[----:B------:R-:W1:Y:S02]  /*8370*/  @!P0 SYNCS.PHASECHK.TRANS64 P0, [R21+URZ+0x38], R12 ;  /* 0x0000380c150085a7 */ /* 0x000e64000800007f */
[----:B-1----:R-:W-:Y:S05]  /*8380*/  @!P0 BRA `(.L_x_172) ;  /* 0xfffffffc00f08947 */ /* 0x002fea000383ffff */
[----:B------:R-:W-:Y:S05]  /*8390*/  BRA `(.L_x_194) ;  /* 0xffffffec00e07947 */ /* 0x000fea000383ffff */
.L_x_180:
[----:B------:R-:W-:Y:S01]  /*83a0*/  BSSY B0, `(.L_x_195) ;  /* 0x0000006000007945 */ /* 0x000fe20003800000 */
[----:B------:R-:W-:-:S07]  /*83b0*/  IMAD.MOV.U32 R15, RZ, RZ, -0x1 ;  /* 0xffffffffff0f7424 */ /* 0x000fce00078e00ff */
[----:B------:R-:W-:Y:S05]  /*83c0*/  WARPSYNC.COLLECTIVE R15, `(.L_x_196) ;  /* 0x000000000f0c7348 */ /* 0x000fea0003c00000 */
[----:B------:R-:W-:Y:S02]  /*83d0*/  ELECT P6, UR62, PT ;  /* 0x00000000003e782f */ /* 0x000fe400038c0000 */
[----:B------:R-:W-:Y:S01]  /*83e0*/  MOV R14, UR62 ;  /* 0x0000003e000e7c02 */ /* 0x000fe20008000f00 */
[----:B------:R-:W-:Y:S10]  /*83f0*/  ENDCOLLECTIVE ;  /* 0x000000000000791b */ /* 0x000ff40003800000 */
.L_x_196:
[----:B------:R-:W-:Y:S05]  /*8400*/  BSYNC B0 ;  /* 0x0000000000007941 */ /* 0x000fea0003800000 */
.L_x_195:
[----:B------:R-:W-:Y:S05]  /*8410*/  BRA `(.L_x_197) ;  /* 0xfffffff800647947 */ /* 0x000fea000383ffff */
.L_x_184:
[----:B0-----:R0:W1:Y:S02]  /*8420*/  SYNCS.PHASECHK.TRANS64.TRYWAIT P0, [R7+URZ], R4 ;  /* 0x00000004070075a7 */ /* 0x001064000800017f */
[----:B-1----:R-:W-:Y:S05]  /*8430*/  @!P0 NANOSLEEP.SYNCS 0x989680 ;  /* 0x009896800000895d */ /* 0x002fea0003900000 */
[----:B------:R-:W1:Y:S02]  /*8440*/  @!P0 SYNCS.PHASECHK.TRANS64 P0, [R7+URZ], R4 ;  /* 0x00000004070085a7 */ /* 0x000e64000800007f */
[----:B-1----:R-:W-:Y:S05]  /*8450*/  @!P0 BRA `(.L_x_184) ;  /* 0xfffffffc00f08947 */ /* 0x002fea000383ffff */
[----:B------:R-:W-:Y:S05]  /*8460*/  BRA `(.L_x_198) ;  /* 0xfffffff800a47947 */ /* 0x000fea000383ffff */
.L_x_185:
[----:B0-----:R0:W1:Y:S02]  /*8470*/  SYNCS.PHASECHK.TRANS64.TRYWAIT P0, [R8+URZ], R5 ;  /* 0x00000005080075a7 */ /* 0x001064000800017f */
[----:B-1----:R-:W-:Y:S05]  /*8480*/  @!P0 NANOSLEEP.SYNCS 0x989680 ;  /* 0x009896800000895d */ /* 0x002fea0003900000 */
[----:B------:R-:W1:Y:S02]  /*8490*/  @!P0 SYNCS.PHASECHK.TRANS64 P0, [R8+URZ], R5 ;  /* 0x00000005080085a7 */ /* 0x000e64000800007f */
[----:B-1----:R-:W-:Y:S05]  /*84a0*/  @!P0 BRA `(.L_x_185) ;  /* 0xfffffffc00f08947 */ /* 0x002fea000383ffff */
[----:B------:R-:W-:Y:S05]  /*84b0*/  BRA `(.L_x_199) ;  /* 0xfffffff800b47947 */ /* 0x000fea000383ffff */
.L_x_186:
[----:B0-----:R0:W1:Y:S02]  /*84c0*/  SYNCS.PHASECHK.TRANS64.TRYWAIT P0, [R9+URZ], R4 ;  /* 0x00000004090075a7 */ /* 0x001064000800017f */
[----:B-1----:R-:W-:Y:S05]  /*84d0*/  @!P0 NANOSLEEP.SYNCS 0x989680 ;  /* 0x009896800000895d */ /* 0x002fea0003900000 */
[----:B------:R-:W1:Y:S02]  /*84e0*/  @!P0 SYNCS.PHASECHK.TRANS64 P0, [R9+URZ], R4 ;  /* 0x00000004090085a7 */ /* 0x000e64000800007f */
[----:B-1----:R-:W-:Y:S05]  /*84f0*/  @!P0 BRA `(.L_x_186) ;  /* 0xfffffffc00f08947 */ /* 0x002fea000383ffff */
[----:B------:R-:W-:Y:S05]  /*8500*/  BRA `(.L_x_200) ;  /* 0xfffffff800c47947 */ /* 0x000fea000383ffff */
.L_x_187:
[----:B0-----:R0:W1:Y:S02]  /*8510*/  SYNCS.PHASECHK.TRANS64.TRYWAIT P0, [R8+URZ], R5 ;  /* 0x00000005080075a7 */ /* 0x001064000800017f */
[----:B-1----:R-:W-:Y:S05]  /*8520*/  @!P0 NANOSLEEP.SYNCS 0x989680 ;  /* 0x009896800000895d */ /* 0x002fea0003900000 */
[----:B------:R-:W1:Y:S02]  /*8530*/  @!P0 SYNCS.PHASECHK.TRANS64 P0, [R8+URZ], R5 ;  /* 0x00000005080085a7 */ /* 0x000e64000800007f */
[----:B-1----:R-:W-:Y:S05]  /*8540*/  @!P0 BRA `(.L_x_187) ;  /* 0xfffffffc00f08947 */ /* 0x002fea000383ffff */
[----:B------:R-:W-:Y:S05]  /*8550*/  BRA `(.L_x_201) ;  /* 0xfffffff800d47947 */ /* 0x000fea000383ffff */
.L_x_188:
[----:B0-----:R0:W1:Y:S02]  /*8560*/  SYNCS.PHASECHK.TRANS64.TRYWAIT P0, [R9+URZ], R4 ;  /* 0x00000004090075a7 */ /* 0x001064000800017f */
[----:B-1----:R-:W-:Y:S05]  /*8570*/  @!P0 NANOSLEEP.SYNCS 0x989680 ;  /* 0x009896800000895d */ /* 0x002fea0003900000 */
[----:B------:R-:W1:Y:S02]  /*8580*/  @!P0 SYNCS.PHASECHK.TRANS64 P0, [R9+URZ], R4 ;  /* 0x00000004090085a7 */ /* 0x000e64000800007f */
[----:B-1----:R-:W-:Y:S05]  /*8590*/  @!P0 BRA `(.L_x_188) ;  /* 0xfffffffc00f08947 */ /* 0x002fea000383ffff */
[----:B------:R-:W-:Y:S05]  /*85a0*/  BRA `(.L_x_202) ;  /* 0xfffffff800e47947 */ /* 0x000fea000383ffff */
.L_x_189:
[----:B0-----:R0:W1:Y:S02]  /*85b0*/  SYNCS.PHASECHK.TRANS64.TRYWAIT P0, [R6+URZ], R5 ;  /* 0x00000005060075a7 */ /* 0x001064000800017f */
[----:B-1----:R-:W-:Y:S05]  /*85c0*/  @!P0 NANOSLEEP.SYNCS 0x989680 ;  /* 0x009896800000895d */ /* 0x002fea0003900000 */
[----:B------:R-:W1:Y:S02]  /*85d0*/  @!P0 SYNCS.PHASECHK.TRANS64 P0, [R6+URZ], R5 ;  /* 0x00000005060085a7 */ /* 0x000e64000800007f */
[----:B-1----:R-:W-:Y:S05]  /*85e0*/  @!P0 BRA `(.L_x_189) ;  /* 0xfffffffc00f08947 */ /* 0x002fea000383ffff */
[----:B------:R-:W-:Y:S05]  /*85f0*/  BRA `(.L_x_203) ;  /* 0xfffffff800ec7947 */ /* 0x000fea000383ffff */
.L_x_204:
[----:B------:R-:W-:-:S00]  /*8600*/  BRA `(.L_x_204) ;  /* 0xfffffffc00fc7947 */ /* 0x000fc0000383ffff */
[----:B------:R-:W-:-:S00]  /*8610*/  NOP ;  /* 0x0000000000007918 */ /* 0x000fc00000000000 */
        /* <DEDUP_REMOVED lines=14> */
.L_x_205:


//--------------------- .nv.global.init           --------------------------
	.section	.nv.global.init,"aw",@progbits
.nv.global.init:
	.type		$str$22,@object
	.size		$str$22,($str$23 - $str$22)
$str$22:
        /*0000*/ 	.byte	0x6b, 0x5f, 0x74, 0x69, 0x6c, 0x65, 0x5f, 0x63, 0x6f, 0x75, 0x6e, 0x74, 0x20, 0x3e, 0x3d, 0x20
        /*0010*/ 	.byte	0x31, 0x00
	.type		$str$23,@object
	.size		$str$23,(__unnamed_1 - $str$23)
$str$23:
        /*0012*/ 	.byte	0x2f, 0x74, 0x6d, 0x70, 0x2f, 0x63, 0x75, 0x74, 0x6c, 0x61, 0x73, 0x73, 0x5f, 0x73, 0x77, 0x65
        /*0022*/ 	.byte	0x65, 0x70, 0x5f, 0x73, 0x72, 0x63, 0x2f, 0x69, 0x6e, 0x63, 0x6c, 0x75, 0x64, 0x65, 0x2f, 0x63
        /*0032*/ 	.byte	0x75, 0x74, 0x6c, 0x61, 0x73, 0x73, 0x2f, 0x67, 0x65, 0x6d, 0x6d, 0x2f, 0x63, 0x6f, 0x6c, 0x6c
        /*0042*/ 	.byte	0x65, 0x63, 0x74, 0x69, 0x76, 0x65, 0x2f, 0x73, 0x6d, 0x39, 0x30, 0x5f, 0x6d, 0x6d, 0x61, 0x5f
        /*0052*/ 	.byte	0x74, 0x6d, 0x61, 0x5f, 0x67, 0x6d, 0x6d, 0x61, 0x5f, 0x73, 0x73, 0x5f, 0x77, 0x61, 0x72, 0x70
        /*0062*/ 	.byte	0x73, 0x70, 0x65, 0x63, 0x69, 0x61, 0x6c, 0x69, 0x7a, 0x65, 0x64, 0x2e, 0x68, 0x70, 0x70, 0x00
	.type		__unnamed_1,@object
	.size		__unnamed_1,(.L_0 - __unnamed_1)
__unnamed_1:
        /*0072*/ 	.byte	0x76, 0x6f, 0x69, 0x64, 0x20, 0x63, 0x75, 0x74, 0x6c, 0x61, 0x73, 0x73, 0x3a, 0x3a, 0x67, 0x65
        /* <DEDUP_REMOVED lines=181> */
.L_0:


//--------------------- .nv.shared._ZN7cutlass13device_kernelINS_4gemm6kernel13GemmUniversalIN4cute5tupleIJiiiiEEENS1_10collective13CollectiveMmaINS1_34MainloopSm90TmaGmmaWarpSpecializedILi7ENS5_IJNS4_1CILi4EEENSA_ILi2EEENSA_ILi1EEEEEENS1_35KernelTmaWarpSpecializedCooperativeEEENS5_IJNSA_ILi128EEESH_NSA_ILi64EEEEEENS_6half_tENS5_IJlSD_lEEESK_NS5_IJSD_llEEENS4_8TiledMMAINS4_8MMA_AtomIJNS4_4SM904GMMA26MMA_64x128x16_F32F16F16_SSILNSQ_5MajorE0ELSS_1ELNSQ_7ScaleInE1ELST_1EEEEEENS4_6LayoutINS5_IJSC_SD_SD_EEENS5_IJSD_NSA_ILi0EEESY_EEEEENS5_IJNS4_10UnderscoreES11_S11_EEEEENS4_23SM90_TMA_LOAD_MULTICASTENS4_14ComposedLayoutINS4_7SwizzleILi3ELi4ELi3EEENS4_18smem_ptr_flag_bitsILi16EEENSW_INS5_IJNSA_ILi8EEESI_EEENS5_IJSI_SD_EEEEEEEvNS4_8identityES14_NS15_IS17_S19_NSW_INS5_IJSI_S1A_EEENS5_IJSD_SI_EEEEEEEvS1F_EENS_8epilogue10collective6detail29Sm90TmaWarpSpecializedAdapterINS1M_15DefaultEpilogueISK_SL_SL_NS1L_6thread17LinearCombinationISK_Li1EffLNS1Q_9ScaleType4KindE0ELNS_15FloatRoundStyleE2ESK_EENS1_15EpilogueDefaultEEEEEvvEEEEvNT_6ParamsE --------------------------
	.section	.nv.shared._ZN7cutlass13device_kernelINS_4gemm6kernel13GemmUniversalIN4cute5tupleIJiiiiEEENS1_10collective13CollectiveMmaINS1_34MainloopSm90TmaGmmaWarpSpecializedILi7ENS5_IJNS4_1CILi4EEENSA_ILi2EEENSA_ILi1EEEEEENS1_35KernelTmaWarpSpecializedCooperativeEEENS5_IJNSA_ILi128EEESH_NSA_ILi64EEEEEENS_6half_tENS5_IJlSD_lEEESK_NS5_IJSD_llEEENS4_8TiledMMAINS4_8MMA_AtomIJNS4_4SM904GMMA26MMA_64x128x16_F32F16F16_SSILNSQ_5MajorE0ELSS_1ELNSQ_7ScaleInE1ELST_1EEEEEENS4_6LayoutINS5_IJSC_SD_SD_EEENS5_IJSD_NSA_ILi0EEESY_EEEEENS5_IJNS4_10UnderscoreES11_S11_EEEEENS4_23SM90_TMA_LOAD_MULTICASTENS4_14ComposedLayoutINS4_7SwizzleILi3ELi4ELi3EEENS4_18smem_ptr_flag_bitsILi16EEENSW_INS5_IJNSA_ILi8EEESI_EEENS5_IJSI_SD_EEEEEEEvNS4_8identityES14_NS15_IS17_S19_NSW_INS5_IJSI_S1A_EEENS5_IJSD_SI_EEEEEEEvS1F_EENS_8epilogue10collective6detail29Sm90TmaWarpSpecializedAdapterINS1M_15DefaultEpilogueISK_SL_SL_NS1L_6thread17LinearCombinationISK_Li1EffLNS1Q_9ScaleType4KindE0ELNS_15FloatRoundStyleE2ESK_EENS1_15EpilogueDefaultEEEEEvvEEEEvNT_6ParamsE,"aw",@nobits
	.sectionflags	@""
	.align	16
	.zero		1024


//--------------------- .nv.shared.reserved.0     --------------------------
	.section	.nv.shared.reserved.0,"aw",@nobits
	.weak		__nv_reservedSMEM_offset_0_alias
	.size		__nv_reservedSMEM_offset_0_alias, 0, 0
	.other		__nv_reservedSMEM_offset_0_alias,@"STO_CUDA_RESERVED_SHARED STV_DEFAULT"
__nv_reservedSMEM_offset_0_alias:
	.zero		0


//--------------------- .nv.global                --------------------------
	.section	.nv.global,"aw",@nobits
.nv.global:
	.type		_ZN40_INTERNAL_380e5ddc_4_k_cu_4ba3b48a_243824cute1_E,@object
	.size		_ZN40_INTERNAL_380e5ddc_4_k_cu_4ba3b48a_243824cute1_E,(_ZN40_INTERNAL_380e5ddc_4_k_cu_4ba3b48a_243824cuda3std3__45__cpo6cbeginE - _ZN40_INTERNAL_380e5ddc_4_k_cu_4ba3b48a_243824cute1_E)
_ZN40_INTERNAL_380e5ddc_4_k_cu_4ba3b48a_243824cute1_E:
	.zero		1
	.type		_ZN40_INTERNAL_380e5ddc_4_k_cu_4ba3b48a_243824cuda3std3__45__cpo6cbeginE,@object
	.size		_ZN40_INTERNAL_380e5ddc_4_k_cu_4ba3b48a_243824cuda3std3__45__cpo6cbeginE,(_ZN40_INTERNAL_380e5ddc_4_k_cu_4ba3b48a_243824cuda3std3__48in_placeE - _ZN40_INTERNAL_380e5ddc_4_k_cu_4ba3b48a_243824cuda3std3__45__cpo6cbeginE)
_ZN40_INTERNAL_380e5ddc_4_k_cu_4ba3b48a_243824cuda3std3__45__cpo6cbeginE:
	.zero		1
	.type		_ZN40_INTERNAL_380e5ddc_4_k_cu_4ba3b48a_243824cuda3std3__48in_placeE,@object
	.size		_ZN40_INTERNAL_380e5ddc_4_k_cu_4ba3b48a_243824cuda3std3__48in_placeE,(_ZN40_INTERNAL_380e5ddc_4_k_cu_4ba3b48a_243824cuda3std6ranges3__45__cpo9iter_moveE - _ZN40_INTERNAL_380e5ddc_4_k_cu_4ba3b48a_243824cuda3std3__48in_placeE)
_ZN40_INTERNAL_380e5ddc_4_k_cu_4ba3b48a_243824cuda3std3__48in_placeE:
	.zero		1
	.type		_ZN40_INTERNAL_380e5ddc_4_k_cu_4ba3b48a_243824cuda3std6ranges3__45__cpo9iter_moveE,@object
	.size		_ZN40_INTERNAL_380e5ddc_4_k_cu_4ba3b48a_243824cuda3std6ranges3__45__cpo9iter_moveE,(_ZN40_INTERNAL_380e5ddc_4_k_cu_4ba3b48a_243824cuda3std3__45__cpo5beginE - _ZN40_INTERNAL_380e5ddc_4_k_cu_4ba3b48a_243824cuda3std6ranges3__45__cpo9iter_moveE)
_ZN40_INTERNAL_380e5ddc_4_k_cu_4ba3b48a_243824cuda3std6ranges3__45__cpo9iter_moveE:
	.zero		1
	.type		_ZN40_INTERNAL_380e5ddc_4_k_cu_4ba3b48a_243824cuda3std3__45__cpo5beginE,@object
	.size		_ZN40_INTERNAL_380e5ddc_4_k_cu_4ba3b48a_243824cuda3std3__45__cpo5beginE,(_ZN40_INTERNAL_380e5ddc_4_k_cu_4ba3b48a_243824cuda3std3__442_GLOBAL__N__380e5ddc_4_k_cu_4ba3b48a_243826ignoreE - _ZN40_INTERNAL_380e5ddc_4_k_cu_4ba3b48a_243824cuda3std3__45__cpo5beginE)
_ZN40_INTERNAL_380e5ddc_4_k_cu_4ba3b48a_243824cuda3std3__45__cpo5beginE:
	.zero		1
	.type		_ZN40_INTERNAL_380e5ddc_4_k_cu_4ba3b48a_243824cuda3std3__442_GLOBAL__N__380e5ddc_4_k_cu_4ba3b48a_243826ignoreE,@object
	.size		_ZN40_INTERNAL_380e5ddc_4_k_cu_4ba3b48a_243824cuda3std3__442_GLOBAL__N__380e5ddc_4_k_cu_4ba3b48a_243826ignoreE,(_ZN40_INTERNAL_380e5ddc_4_k_cu_4ba3b48a_243824cute7productE - _ZN40_INTERNAL_380e5ddc_4_k_cu_4ba3b48a_243824cuda3std3__442_GLOBAL__N__380e5ddc_4_k_cu_4ba3b48a_243826ignoreE)
_ZN40_INTERNAL_380e5ddc_4_k_cu_4ba3b48a_243824cuda3std3__442_GLOBAL__N__380e5ddc_4_k_cu_4ba3b48a_243826ignoreE:
	.zero		1
	.type		_ZN40_INTERNAL_380e5ddc_4_k_cu_4ba3b48a_243824cute7productE,@object
	.size		_ZN40_INTERNAL_380e5ddc_4_k_cu_4ba3b48a_243824cute7productE,(_ZN40_INTERNAL_380e5ddc_4_k_cu_4ba3b48a_243824cuda3std3__45__cpo3endE - _ZN40_INTERNAL_380e5ddc_4_k_cu_4ba3b48a_243824cute7productE)
_ZN40_INTERNAL_380e5ddc_4_k_cu_4ba3b48a_243824cute7productE:
	.zero		1
	.type		_ZN40_INTERNAL_380e5ddc_4_k_cu_4ba3b48a_243824cuda3std3__45__cpo3endE,@object
	.size		_ZN40_INTERNAL_380e5ddc_4_k_cu_4ba3b48a_243824cuda3std3__45__cpo3endE,(_ZN40_INTERNAL_380e5ddc_4_k_cu_4ba3b48a_243824cuda3std3__419piecewise_constructE - _ZN40_INTERNAL_380e5ddc_4_k_cu_4ba3b48a_243824cuda3std3__45__cpo3endE)
_ZN40_INTERNAL_380e5ddc_4_k_cu_4ba3b48a_243824cuda3std3__45__cpo3endE:
	.zero		1
	.type		_ZN40_INTERNAL_380e5ddc_4_k_cu_4ba3b48a_243824cuda3std3__419piecewise_constructE,@object
	.size		_ZN40_INTERNAL_380e5ddc_4_k_cu_4ba3b48a_243824cuda3std3__419piecewise_constructE,(_ZN40_INTERNAL_380e5ddc_4_k_cu_4ba3b48a_243824cuda3std3__45__cpo4cendE - _ZN40_INTERNAL_380e5ddc_4_k_cu_4ba3b48a_243824cuda3std3__419piecewise_constructE)
_ZN40_INTERNAL_380e5ddc_4_k_cu_4ba3b48a_243824cuda3std3__419piecewise_constructE:
	.zero		1
	.type		_ZN40_INTERNAL_380e5ddc_4_k_cu_4ba3b48a_243824cuda3std3__45__cpo4cendE,@object
	.size		_ZN40_INTERNAL_380e5ddc_4_k_cu_4ba3b48a_243824cuda3std3__45__cpo4cendE,(_ZN40_INTERNAL_380e5ddc_4_k_cu_4ba3b48a_243824cuda3std6ranges3__45__cpo4swapE - _ZN40_INTERNAL_380e5ddc_4_k_cu_4ba3b48a_243824cuda3std3__45__cpo4cendE)
_ZN40_INTERNAL_380e5ddc_4_k_cu_4ba3b48a_243824cuda3std3__45__cpo4cendE:
	.zero		1
	.type		_ZN40_INTERNAL_380e5ddc_4_k_cu_4ba3b48a_243824cuda3std6ranges3__45__cpo4swapE,@object
	.size		_ZN40_INTERNAL_380e5ddc_4_k_cu_4ba3b48a_243824cuda3std6ranges3__45__cpo4swapE,(.L_8 - _ZN40_INTERNAL_380e5ddc_4_k_cu_4ba3b48a_243824cuda3std6ranges3__45__cpo4swapE)
_ZN40_INTERNAL_380e5ddc_4_k_cu_4ba3b48a_243824cuda3std6ranges3__45__cpo4swapE:
	.zero		1
.L_8:


//--------------------- .nv.constant0._ZN7cutlass13device_kernelINS_4gemm6kernel13GemmUniversalIN4cute5tupleIJiiiiEEENS1_10collective13CollectiveMmaINS1_34MainloopSm90TmaGmmaWarpSpecializedILi7ENS5_IJNS4_1CILi4EEENSA_ILi2EEENSA_ILi1EEEEEENS1_35KernelTmaWarpSpecializedCooperativeEEENS5_IJNSA_ILi128EEESH_NSA_ILi64EEEEEENS_6half_tENS5_IJlSD_lEEESK_NS5_IJSD_llEEENS4_8TiledMMAINS4_8MMA_AtomIJNS4_4SM904GMMA26MMA_64x128x16_F32F16F16_SSILNSQ_5MajorE0ELSS_1ELNSQ_7ScaleInE1ELST_1EEEEEENS4_6LayoutINS5_IJSC_SD_SD_EEENS5_IJSD_NSA_ILi0EEESY_EEEEENS5_IJNS4_10UnderscoreES11_S11_EEEEENS4_23SM90_TMA_LOAD_MULTICASTENS4_14ComposedLayoutINS4_7SwizzleILi3ELi4ELi3EEENS4_18smem_ptr_flag_bitsILi16EEENSW_INS5_IJNSA_ILi8EEESI_EEENS5_IJSI_SD_EEEEEEEvNS4_8identityES14_NS15_IS17_S19_NSW_INS5_IJSI_S1A_EEENS5_IJSD_SI_EEEEEEEvS1F_EENS_8epilogue10collective6detail29Sm90TmaWarpSpecializedAdapterINS1M_15DefaultEpilogueISK_SL_SL_NS1L_6thread17LinearCombinationISK_Li1EffLNS1Q_9ScaleType4KindE0ELNS_15FloatRoundStyleE2ESK_EENS1_15EpilogueDefaultEEEEEvvEEEEvNT_6ParamsE --------------------------
	.section	.nv.constant0._ZN7cutlass13device_kernelINS_4gemm6kernel13GemmUniversalIN4cute5tupleIJiiiiEEENS1_10collective13CollectiveMmaINS1_34MainloopSm90TmaGmmaWarpSpecializedILi7ENS5_IJNS4_1CILi4EEENSA_ILi2EEENSA_ILi1EEEEEENS1_35KernelTmaWarpSpecializedCooperativeEEENS5_IJNSA_ILi128EEESH_NSA_ILi64EEEEEENS_6half_tENS5_IJlSD_lEEESK_NS5_IJSD_llEEENS4_8TiledMMAINS4_8MMA_AtomIJNS4_4SM904GMMA26MMA_64x128x16_F32F16F16_SSILNSQ_5MajorE0ELSS_1ELNSQ_7ScaleInE1ELST_1EEEEEENS4_6LayoutINS5_IJSC_SD_SD_EEENS5_IJSD_NSA_ILi0EEESY_EEEEENS5_IJNS4_10UnderscoreES11_S11_EEEEENS4_23SM90_TMA_LOAD_MULTICASTENS4_14ComposedLayoutINS4_7SwizzleILi3ELi4ELi3EEENS4_18smem_ptr_flag_bitsILi16EEENSW_INS5_IJNSA_ILi8EEESI_EEENS5_IJSI_SD_EEEEEEEvNS4_8identityES14_NS15_IS17_S19_NSW_INS5_IJSI_S1A_EEENS5_IJSD_SI_EEEEEEEvS1F_EENS_8epilogue10collective6detail29Sm90TmaWarpSpecializedAdapterINS1M_15DefaultEpilogueISK_SL_SL_NS1L_6thread17LinearCombinationISK_Li1EffLNS1Q_9ScaleType4KindE0ELNS_15FloatRoundStyleE2ESK_EENS1_15EpilogueDefaultEEEEEvvEEEEvNT_6ParamsE,"a",@progbits
	.sectionflags	@""
	.align	4
.nv.constant0._ZN7cutlass13device_kernelINS_4gemm6kernel13GemmUniversalIN4cute5tupleIJiiiiEEENS1_10collective13CollectiveMmaINS1_34MainloopSm90TmaGmmaWarpSpecializedILi7ENS5_IJNS4_1CILi4EEENSA_ILi2EEENSA_ILi1EEEEEENS1_35KernelTmaWarpSpecializedCooperativeEEENS5_IJNSA_ILi128EEESH_NSA_ILi64EEEEEENS_6half_tENS5_IJlSD_lEEESK_NS5_IJSD_llEEENS4_8TiledMMAINS4_8MMA_AtomIJNS4_4SM904GMMA26MMA_64x128x16_F32F16F16_SSILNSQ_5MajorE0ELSS_1ELNSQ_7ScaleInE1ELST_1EEEEEENS4_6LayoutINS5_IJSC_SD_SD_EEENS5_IJSD_NSA_ILi0EEESY_EEEEENS5_IJNS4_10UnderscoreES11_S11_EEEEENS4_23SM90_TMA_LOAD_MULTICASTENS4_14ComposedLayoutINS4_7SwizzleILi3ELi4ELi3EEENS4_18smem_ptr_flag_bitsILi16EEENSW_INS5_IJNSA_ILi8EEESI_EEENS5_IJSI_SD_EEEEEEEvNS4_8identityES14_NS15_IS17_S19_NSW_INS5_IJSI_S1A_EEENS5_IJSD_SI_EEEEEEEvS1F_EENS_8epilogue10collective6detail29Sm90TmaWarpSpecializedAdapterINS1M_15DefaultEpilogueISK_SL_SL_NS1L_6thread17LinearCombinationISK_Li1EffLNS1Q_9ScaleType4KindE0ELNS_15FloatRoundStyleE2ESK_EENS1_15EpilogueDefaultEEEEEvvEEEEvNT_6ParamsE:
	.zero		1664


//--------------------- SYMBOLS --------------------------

	.type		.nv.reservedSmem.offset0,@object
	.size		.nv.reservedSmem.offset0,0x4
	.type		__assertfail,@function
